//
// Generated by NVIDIA NVVM Compiler
//
// Compiler Build ID: CL-36424714
// Cuda compilation tools, release 13.0, V13.0.88
// Based on NVVM 20.0.0
//

.version 9.0
.target sm_100
.address_size 64

	// .globl	_Z21conv2d_forward_kernelPKfS0_S0_Pfiiiiiiiiiiiii

.visible .entry _Z21conv2d_forward_kernelPKfS0_S0_Pfiiiiiiiiiiiii(
	.param .u64 .ptr .align 1 _Z21conv2d_forward_kernelPKfS0_S0_Pfiiiiiiiiiiiii_param_0,
	.param .u64 .ptr .align 1 _Z21conv2d_forward_kernelPKfS0_S0_Pfiiiiiiiiiiiii_param_1,
	.param .u64 .ptr .align 1 _Z21conv2d_forward_kernelPKfS0_S0_Pfiiiiiiiiiiiii_param_2,
	.param .u64 .ptr .align 1 _Z21conv2d_forward_kernelPKfS0_S0_Pfiiiiiiiiiiiii_param_3,
	.param .u32 _Z21conv2d_forward_kernelPKfS0_S0_Pfiiiiiiiiiiiii_param_4,
	.param .u32 _Z21conv2d_forward_kernelPKfS0_S0_Pfiiiiiiiiiiiii_param_5,
	.param .u32 _Z21conv2d_forward_kernelPKfS0_S0_Pfiiiiiiiiiiiii_param_6,
	.param .u32 _Z21conv2d_forward_kernelPKfS0_S0_Pfiiiiiiiiiiiii_param_7,
	.param .u32 _Z21conv2d_forward_kernelPKfS0_S0_Pfiiiiiiiiiiiii_param_8,
	.param .u32 _Z21conv2d_forward_kernelPKfS0_S0_Pfiiiiiiiiiiiii_param_9,
	.param .u32 _Z21conv2d_forward_kernelPKfS0_S0_Pfiiiiiiiiiiiii_param_10,
	.param .u32 _Z21conv2d_forward_kernelPKfS0_S0_Pfiiiiiiiiiiiii_param_11,
	.param .u32 _Z21conv2d_forward_kernelPKfS0_S0_Pfiiiiiiiiiiiii_param_12,
	.param .u32 _Z21conv2d_forward_kernelPKfS0_S0_Pfiiiiiiiiiiiii_param_13,
	.param .u32 _Z21conv2d_forward_kernelPKfS0_S0_Pfiiiiiiiiiiiii_param_14,
	.param .u32 _Z21conv2d_forward_kernelPKfS0_S0_Pfiiiiiiiiiiiii_param_15,
	.param .u32 _Z21conv2d_forward_kernelPKfS0_S0_Pfiiiiiiiiiiiii_param_16
)
{
	.reg .pred 	%p<101>;
	.reg .b32 	%r<94>;
	.reg .b32 	%f<100>;
	.reg .b64 	%rd<64>;

	ld.param.u64 	%rd11, [_Z21conv2d_forward_kernelPKfS0_S0_Pfiiiiiiiiiiiii_param_0];
	ld.param.u64 	%rd12, [_Z21conv2d_forward_kernelPKfS0_S0_Pfiiiiiiiiiiiii_param_1];
	ld.param.u64 	%rd9, [_Z21conv2d_forward_kernelPKfS0_S0_Pfiiiiiiiiiiiii_param_2];
	ld.param.u64 	%rd10, [_Z21conv2d_forward_kernelPKfS0_S0_Pfiiiiiiiiiiiii_param_3];
	ld.param.u32 	%r49, [_Z21conv2d_forward_kernelPKfS0_S0_Pfiiiiiiiiiiiii_param_4];
	ld.param.u32 	%r37, [_Z21conv2d_forward_kernelPKfS0_S0_Pfiiiiiiiiiiiii_param_5];
	ld.param.u32 	%r38, [_Z21conv2d_forward_kernelPKfS0_S0_Pfiiiiiiiiiiiii_param_6];
	ld.param.u32 	%r39, [_Z21conv2d_forward_kernelPKfS0_S0_Pfiiiiiiiiiiiii_param_7];
	ld.param.u32 	%r40, [_Z21conv2d_forward_kernelPKfS0_S0_Pfiiiiiiiiiiiii_param_8];
	ld.param.u32 	%r41, [_Z21conv2d_forward_kernelPKfS0_S0_Pfiiiiiiiiiiiii_param_9];
	ld.param.u32 	%r42, [_Z21conv2d_forward_kernelPKfS0_S0_Pfiiiiiiiiiiiii_param_10];
	ld.param.u32 	%r43, [_Z21conv2d_forward_kernelPKfS0_S0_Pfiiiiiiiiiiiii_param_11];
	ld.param.u32 	%r44, [_Z21conv2d_forward_kernelPKfS0_S0_Pfiiiiiiiiiiiii_param_12];
	ld.param.u32 	%r45, [_Z21conv2d_forward_kernelPKfS0_S0_Pfiiiiiiiiiiiii_param_13];
	ld.param.u32 	%r46, [_Z21conv2d_forward_kernelPKfS0_S0_Pfiiiiiiiiiiiii_param_14];
	ld.param.u32 	%r47, [_Z21conv2d_forward_kernelPKfS0_S0_Pfiiiiiiiiiiiii_param_15];
	ld.param.u32 	%r48, [_Z21conv2d_forward_kernelPKfS0_S0_Pfiiiiiiiiiiiii_param_16];
	cvta.to.global.u64 	%rd1, %rd12;
	cvta.to.global.u64 	%rd2, %rd11;
	mov.u32 	%r1, %ctaid.z;
	mov.u32 	%r2, %ctaid.y;
	mov.u32 	%r50, %ctaid.x;
	div.u32 	%r3, %r50, %r48;
	mul.lo.s32 	%r51, %r3, %r48;
	sub.s32 	%r4, %r50, %r51;
	setp.ge.s32 	%p2, %r1, %r49;
	setp.ge.s32 	%p3, %r2, %r40;
	or.pred  	%p4, %p2, %p3;
	setp.ge.s32 	%p5, %r3, %r47;
	or.pred  	%p6, %p4, %p5;
	setp.ge.s32 	%p7, %r4, %r48;
	or.pred  	%p8, %p6, %p7;
	@%p8 bra 	$L__BB0_48;
	cvta.to.global.u64 	%rd13, %rd9;
	mul.wide.u32 	%rd14, %r2, 4;
	add.s64 	%rd15, %rd13, %rd14;
	ld.global.f32 	%f78, [%rd15];
	setp.lt.s32 	%p9, %r37, 1;
	@%p9 bra 	$L__BB0_47;
	mul.lo.s32 	%r52, %r3, %r45;
	sub.s32 	%r5, %r52, %r43;
	mul.lo.s32 	%r53, %r4, %r46;
	sub.s32 	%r6, %r53, %r44;
	min.s32 	%r54, %r41, %r42;
	setp.lt.s32 	%p10, %r54, 1;
	@%p10 bra 	$L__BB0_47;
	and.b32  	%r7, %r42, 7;
	and.b32  	%r8, %r42, 3;
	and.b32  	%r9, %r42, 2147483640;
	and.b32  	%r10, %r42, 1;
	neg.s32 	%r11, %r9;
	mul.lo.s32 	%r12, %r37, %r2;
	mul.lo.s32 	%r13, %r37, %r1;
	mov.b32 	%r86, 0;
	cvt.s64.s32 	%rd46, %r6;
$L__BB0_4:
	add.s32 	%r57, %r86, %r13;
	mul.lo.s32 	%r15, %r57, %r38;
	add.s32 	%r58, %r86, %r12;
	mul.lo.s32 	%r16, %r58, %r41;
	mov.b32 	%r87, 0;
$L__BB0_5:
	setp.lt.u32 	%p11, %r42, 8;
	add.s32 	%r60, %r87, %r5;
	setp.gt.s32 	%p12, %r60, -1;
	setp.lt.s32 	%p13, %r60, %r38;
	and.pred  	%p1, %p12, %p13;
	add.s32 	%r61, %r60, %r15;
	mul.lo.s32 	%r18, %r61, %r39;
	add.s32 	%r62, %r87, %r16;
	mul.lo.s32 	%r19, %r62, %r42;
	mov.b32 	%r92, 0;
	@%p11 bra 	$L__BB0_24;
	mul.wide.u32 	%rd16, %r19, 4;
	add.s64 	%rd17, %rd1, %rd16;
	add.s64 	%rd63, %rd17, 16;
	mov.b32 	%r90, 0;
	mov.u32 	%r88, %r19;
	mov.u32 	%r89, %r11;
$L__BB0_7:
	.pragma "nounroll";
	add.s32 	%r23, %r90, %r6;
	setp.gt.s32 	%p14, %r23, -1;
	setp.lt.s32 	%p15, %r23, %r39;
	and.pred  	%p16, %p14, %p15;
	and.pred  	%p18, %p1, %p16;
	not.pred 	%p19, %p18;
	@%p19 bra 	$L__BB0_9;
	add.s32 	%r64, %r23, %r18;
	mul.wide.s32 	%rd18, %r64, 4;
	add.s64 	%rd19, %rd2, %rd18;
	ld.global.f32 	%f43, [%rd19];
	mul.wide.s32 	%rd20, %r88, 4;
	add.s64 	%rd21, %rd1, %rd20;
	ld.global.f32 	%f44, [%rd21];
	fma.rn.f32 	%f78, %f43, %f44, %f78;
$L__BB0_9:
	add.s32 	%r65, %r23, 1;
	setp.gt.s32 	%p20, %r65, -1;
	setp.lt.s32 	%p21, %r65, %r39;
	and.pred  	%p22, %p20, %p21;
	and.pred  	%p23, %p1, %p22;
	cvt.s64.s32 	%rd22, %r6;
	cvt.s64.s32 	%rd23, %r90;
	cvt.s64.s32 	%rd24, %r18;
	add.s64 	%rd25, %rd23, %rd22;
	add.s64 	%rd26, %rd25, %rd24;
	shl.b64 	%rd27, %rd26, 2;
	add.s64 	%rd5, %rd2, %rd27;
	not.pred 	%p24, %p23;
	@%p24 bra 	$L__BB0_11;
	ld.global.f32 	%f45, [%rd5+4];
	ld.global.f32 	%f46, [%rd63+-12];
	fma.rn.f32 	%f78, %f45, %f46, %f78;
$L__BB0_11:
	add.s32 	%r66, %r23, 2;
	setp.gt.s32 	%p25, %r66, -1;
	setp.lt.s32 	%p26, %r66, %r39;
	and.pred  	%p27, %p25, %p26;
	and.pred  	%p28, %p1, %p27;
	not.pred 	%p29, %p28;
	@%p29 bra 	$L__BB0_13;
	ld.global.f32 	%f47, [%rd5+8];
	ld.global.f32 	%f48, [%rd63+-8];
	fma.rn.f32 	%f78, %f47, %f48, %f78;
$L__BB0_13:
	add.s32 	%r67, %r23, 3;
	setp.gt.s32 	%p30, %r67, -1;
	setp.lt.s32 	%p31, %r67, %r39;
	and.pred  	%p32, %p30, %p31;
	and.pred  	%p33, %p1, %p32;
	not.pred 	%p34, %p33;
	@%p34 bra 	$L__BB0_15;
	ld.global.f32 	%f49, [%rd5+12];
	ld.global.f32 	%f50, [%rd63+-4];
	fma.rn.f32 	%f78, %f49, %f50, %f78;
$L__BB0_15:
	add.s32 	%r68, %r23, 4;
	setp.gt.s32 	%p35, %r68, -1;
	setp.lt.s32 	%p36, %r68, %r39;
	and.pred  	%p37, %p35, %p36;
	and.pred  	%p38, %p1, %p37;
	not.pred 	%p39, %p38;
	@%p39 bra 	$L__BB0_17;
	ld.global.f32 	%f51, [%rd5+16];
	ld.global.f32 	%f52, [%rd63];
	fma.rn.f32 	%f78, %f51, %f52, %f78;
$L__BB0_17:
	add.s32 	%r69, %r23, 5;
	setp.gt.s32 	%p40, %r69, -1;
	setp.lt.s32 	%p41, %r69, %r39;
	and.pred  	%p42, %p40, %p41;
	and.pred  	%p43, %p1, %p42;
	not.pred 	%p44, %p43;
	@%p44 bra 	$L__BB0_19;
	ld.global.f32 	%f53, [%rd5+20];
	ld.global.f32 	%f54, [%rd63+4];
	fma.rn.f32 	%f78, %f53, %f54, %f78;
$L__BB0_19:
	add.s32 	%r70, %r23, 6;
	setp.gt.s32 	%p45, %r70, -1;
	setp.lt.s32 	%p46, %r70, %r39;
	and.pred  	%p47, %p45, %p46;
	and.pred  	%p48, %p1, %p47;
	not.pred 	%p49, %p48;
	@%p49 bra 	$L__BB0_21;
	ld.global.f32 	%f55, [%rd5+24];
	ld.global.f32 	%f56, [%rd63+8];
	fma.rn.f32 	%f78, %f55, %f56, %f78;
$L__BB0_21:
	add.s32 	%r71, %r23, 7;
	setp.gt.s32 	%p50, %r71, -1;
	setp.lt.s32 	%p51, %r71, %r39;
	and.pred  	%p52, %p50, %p51;
	and.pred  	%p53, %p1, %p52;
	not.pred 	%p54, %p53;
	@%p54 bra 	$L__BB0_23;
	ld.global.f32 	%f57, [%rd5+28];
	ld.global.f32 	%f58, [%rd63+12];
	fma.rn.f32 	%f78, %f57, %f58, %f78;
$L__BB0_23:
	add.s32 	%r90, %r90, 8;
	add.s32 	%r89, %r89, 8;
	add.s64 	%rd63, %rd63, 32;
	add.s32 	%r88, %r88, 8;
	setp.ne.s32 	%p55, %r89, 0;
	mov.u32 	%r92, %r9;
	@%p55 bra 	$L__BB0_7;
$L__BB0_24:
	setp.eq.s32 	%p56, %r7, 0;
	@%p56 bra 	$L__BB0_45;
	add.s32 	%r72, %r7, -1;
	setp.lt.u32 	%p57, %r72, 3;
	@%p57 bra 	$L__BB0_35;
	add.s32 	%r28, %r92, %r6;
	setp.gt.s32 	%p58, %r28, -1;
	setp.lt.s32 	%p59, %r28, %r39;
	and.pred  	%p60, %p58, %p59;
	and.pred  	%p62, %p1, %p60;
	not.pred 	%p63, %p62;
	@%p63 bra 	$L__BB0_28;
	add.s32 	%r73, %r28, %r18;
	add.s32 	%r74, %r92, %r19;
	mul.wide.s32 	%rd28, %r73, 4;
	add.s64 	%rd29, %rd2, %rd28;
	ld.global.f32 	%f60, [%rd29];
	mul.wide.s32 	%rd30, %r74, 4;
	add.s64 	%rd31, %rd1, %rd30;
	ld.global.f32 	%f61, [%rd31];
	fma.rn.f32 	%f78, %f60, %f61, %f78;
$L__BB0_28:
	add.s32 	%r75, %r28, 1;
	setp.gt.s32 	%p64, %r75, -1;
	setp.lt.s32 	%p65, %r75, %r39;
	and.pred  	%p66, %p64, %p65;
	and.pred  	%p67, %p1, %p66;
	cvt.u64.u32 	%rd33, %r92;
	cvt.s64.s32 	%rd34, %r18;
	add.s64 	%rd35, %rd33, %rd46;
	add.s64 	%rd36, %rd35, %rd34;
	shl.b64 	%rd37, %rd36, 2;
	add.s64 	%rd7, %rd2, %rd37;
	cvt.u64.u32 	%rd38, %r19;
	add.s64 	%rd39, %rd33, %rd38;
	shl.b64 	%rd40, %rd39, 2;
	add.s64 	%rd8, %rd1, %rd40;
	not.pred 	%p68, %p67;
	@%p68 bra 	$L__BB0_30;
	ld.global.f32 	%f62, [%rd7+4];
	ld.global.f32 	%f63, [%rd8+4];
	fma.rn.f32 	%f78, %f62, %f63, %f78;
$L__BB0_30:
	add.s32 	%r76, %r28, 2;
	setp.gt.s32 	%p69, %r76, -1;
	setp.lt.s32 	%p70, %r76, %r39;
	and.pred  	%p71, %p69, %p70;
	and.pred  	%p72, %p1, %p71;
	not.pred 	%p73, %p72;
	@%p73 bra 	$L__BB0_32;
	ld.global.f32 	%f64, [%rd7+8];
	ld.global.f32 	%f65, [%rd8+8];
	fma.rn.f32 	%f78, %f64, %f65, %f78;
$L__BB0_32:
	add.s32 	%r77, %r28, 3;
	setp.gt.s32 	%p74, %r77, -1;
	setp.lt.s32 	%p75, %r77, %r39;
	and.pred  	%p76, %p74, %p75;
	and.pred  	%p77, %p1, %p76;
	not.pred 	%p78, %p77;
	@%p78 bra 	$L__BB0_34;
	ld.global.f32 	%f66, [%rd7+12];
	ld.global.f32 	%f67, [%rd8+12];
	fma.rn.f32 	%f78, %f66, %f67, %f78;
$L__BB0_34:
	add.s32 	%r92, %r92, 4;
$L__BB0_35:
	setp.eq.s32 	%p79, %r8, 0;
	@%p79 bra 	$L__BB0_45;
	setp.eq.s32 	%p80, %r8, 1;
	@%p80 bra 	$L__BB0_42;
	add.s32 	%r31, %r92, %r6;
	setp.gt.s32 	%p81, %r31, -1;
	setp.lt.s32 	%p82, %r31, %r39;
	and.pred  	%p83, %p81, %p82;
	and.pred  	%p85, %p1, %p83;
	not.pred 	%p86, %p85;
	@%p86 bra 	$L__BB0_39;
	add.s32 	%r78, %r31, %r18;
	add.s32 	%r79, %r92, %r19;
	mul.wide.s32 	%rd41, %r78, 4;
	add.s64 	%rd42, %rd2, %rd41;
	ld.global.f32 	%f69, [%rd42];
	mul.wide.s32 	%rd43, %r79, 4;
	add.s64 	%rd44, %rd1, %rd43;
	ld.global.f32 	%f70, [%rd44];
	fma.rn.f32 	%f78, %f69, %f70, %f78;
$L__BB0_39:
	add.s32 	%r80, %r31, 1;
	setp.gt.s32 	%p87, %r80, -1;
	setp.lt.s32 	%p88, %r80, %r39;
	and.pred  	%p89, %p87, %p88;
	and.pred  	%p90, %p1, %p89;
	not.pred 	%p91, %p90;
	@%p91 bra 	$L__BB0_41;
	cvt.s64.s32 	%rd45, %r18;
	cvt.s64.s32 	%rd47, %r92;
	add.s64 	%rd48, %rd47, %rd46;
	add.s64 	%rd49, %rd48, %rd45;
	shl.b64 	%rd50, %rd49, 2;
	add.s64 	%rd51, %rd2, %rd50;
	ld.global.f32 	%f71, [%rd51+4];
	cvt.u64.u32 	%rd52, %r19;
	add.s64 	%rd53, %rd47, %rd52;
	shl.b64 	%rd54, %rd53, 2;
	add.s64 	%rd55, %rd1, %rd54;
	ld.global.f32 	%f72, [%rd55+4];
	fma.rn.f32 	%f78, %f71, %f72, %f78;
$L__BB0_41:
	add.s32 	%r92, %r92, 2;
$L__BB0_42:
	setp.eq.s32 	%p92, %r10, 0;
	@%p92 bra 	$L__BB0_45;
	add.s32 	%r34, %r92, %r6;
	setp.gt.s32 	%p93, %r34, -1;
	setp.lt.s32 	%p94, %r34, %r39;
	and.pred  	%p95, %p93, %p94;
	and.pred  	%p97, %p1, %p95;
	not.pred 	%p98, %p97;
	@%p98 bra 	$L__BB0_45;
	add.s32 	%r81, %r34, %r18;
	add.s32 	%r82, %r92, %r19;
	mul.wide.s32 	%rd56, %r81, 4;
	add.s64 	%rd57, %rd2, %rd56;
	ld.global.f32 	%f73, [%rd57];
	mul.wide.s32 	%rd58, %r82, 4;
	add.s64 	%rd59, %rd1, %rd58;
	ld.global.f32 	%f74, [%rd59];
	fma.rn.f32 	%f78, %f73, %f74, %f78;
$L__BB0_45:
	add.s32 	%r87, %r87, 1;
	setp.ne.s32 	%p99, %r87, %r41;
	@%p99 bra 	$L__BB0_5;
	add.s32 	%r86, %r86, 1;
	setp.ne.s32 	%p100, %r86, %r37;
	@%p100 bra 	$L__BB0_4;
$L__BB0_47:
	mad.lo.s32 	%r83, %r40, %r1, %r2;
	mad.lo.s32 	%r84, %r47, %r83, %r3;
	mad.lo.s32 	%r85, %r84, %r48, %r4;
	cvta.to.global.u64 	%rd60, %rd10;
	mul.wide.u32 	%rd61, %r85, 4;
	add.s64 	%rd62, %rd60, %rd61;
	st.global.f32 	[%rd62], %f78;
$L__BB0_48:
	ret;

}
	// .globl	_Z28conv2d_backward_input_kernelPKfS0_Pfiiiiiiiiiiiii
.visible .entry _Z28conv2d_backward_input_kernelPKfS0_Pfiiiiiiiiiiiii(
	.param .u64 .ptr .align 1 _Z28conv2d_backward_input_kernelPKfS0_Pfiiiiiiiiiiiii_param_0,
	.param .u64 .ptr .align 1 _Z28conv2d_backward_input_kernelPKfS0_Pfiiiiiiiiiiiii_param_1,
	.param .u64 .ptr .align 1 _Z28conv2d_backward_input_kernelPKfS0_Pfiiiiiiiiiiiii_param_2,
	.param .u32 _Z28conv2d_backward_input_kernelPKfS0_Pfiiiiiiiiiiiii_param_3,
	.param .u32 _Z28conv2d_backward_input_kernelPKfS0_Pfiiiiiiiiiiiii_param_4,
	.param .u32 _Z28conv2d_backward_input_kernelPKfS0_Pfiiiiiiiiiiiii_param_5,
	.param .u32 _Z28conv2d_backward_input_kernelPKfS0_Pfiiiiiiiiiiiii_param_6,
	.param .u32 _Z28conv2d_backward_input_kernelPKfS0_Pfiiiiiiiiiiiii_param_7,
	.param .u32 _Z28conv2d_backward_input_kernelPKfS0_Pfiiiiiiiiiiiii_param_8,
	.param .u32 _Z28conv2d_backward_input_kernelPKfS0_Pfiiiiiiiiiiiii_param_9,
	.param .u32 _Z28conv2d_backward_input_kernelPKfS0_Pfiiiiiiiiiiiii_param_10,
	.param .u32 _Z28conv2d_backward_input_kernelPKfS0_Pfiiiiiiiiiiiii_param_11,
	.param .u32 _Z28conv2d_backward_input_kernelPKfS0_Pfiiiiiiiiiiiii_param_12,
	.param .u32 _Z28conv2d_backward_input_kernelPKfS0_Pfiiiiiiiiiiiii_param_13,
	.param .u32 _Z28conv2d_backward_input_kernelPKfS0_Pfiiiiiiiiiiiii_param_14,
	.param .u32 _Z28conv2d_backward_input_kernelPKfS0_Pfiiiiiiiiiiiii_param_15
)
{
	.reg .pred 	%p<76>;
	.reg .b32 	%r<102>;
	.reg .b32 	%f<53>;
	.reg .b64 	%rd<39>;

	ld.param.u64 	%rd8, [_Z28conv2d_backward_input_kernelPKfS0_Pfiiiiiiiiiiiii_param_0];
	ld.param.u64 	%rd9, [_Z28conv2d_backward_input_kernelPKfS0_Pfiiiiiiiiiiiii_param_1];
	ld.param.u32 	%r51, [_Z28conv2d_backward_input_kernelPKfS0_Pfiiiiiiiiiiiii_param_3];
	ld.param.u32 	%r39, [_Z28conv2d_backward_input_kernelPKfS0_Pfiiiiiiiiiiiii_param_4];
	ld.param.u32 	%r40, [_Z28conv2d_backward_input_kernelPKfS0_Pfiiiiiiiiiiiii_param_5];
	ld.param.u32 	%r41, [_Z28conv2d_backward_input_kernelPKfS0_Pfiiiiiiiiiiiii_param_6];
	ld.param.u32 	%r42, [_Z28conv2d_backward_input_kernelPKfS0_Pfiiiiiiiiiiiii_param_7];
	ld.param.u32 	%r43, [_Z28conv2d_backward_input_kernelPKfS0_Pfiiiiiiiiiiiii_param_8];
	ld.param.u32 	%r44, [_Z28conv2d_backward_input_kernelPKfS0_Pfiiiiiiiiiiiii_param_9];
	ld.param.u32 	%r46, [_Z28conv2d_backward_input_kernelPKfS0_Pfiiiiiiiiiiiii_param_11];
	ld.param.u32 	%r47, [_Z28conv2d_backward_input_kernelPKfS0_Pfiiiiiiiiiiiii_param_12];
	ld.param.u32 	%r48, [_Z28conv2d_backward_input_kernelPKfS0_Pfiiiiiiiiiiiii_param_13];
	ld.param.u32 	%r49, [_Z28conv2d_backward_input_kernelPKfS0_Pfiiiiiiiiiiiii_param_14];
	ld.param.u32 	%r50, [_Z28conv2d_backward_input_kernelPKfS0_Pfiiiiiiiiiiiii_param_15];
	cvta.to.global.u64 	%rd1, %rd8;
	cvta.to.global.u64 	%rd2, %rd9;
	mov.u32 	%r1, %ctaid.z;
	mov.u32 	%r2, %ctaid.y;
	mov.u32 	%r52, %ctaid.x;
	div.u32 	%r3, %r52, %r41;
	mul.lo.s32 	%r53, %r3, %r41;
	sub.s32 	%r4, %r52, %r53;
	setp.ge.s32 	%p2, %r1, %r51;
	setp.ge.s32 	%p3, %r2, %r39;
	or.pred  	%p4, %p2, %p3;
	setp.ge.s32 	%p5, %r3, %r40;
	or.pred  	%p6, %p4, %p5;
	setp.ge.s32 	%p7, %r4, %r41;
	or.pred  	%p8, %p6, %p7;
	mov.f32 	%f44, 0f00000000;
	@%p8 bra 	$L__BB1_42;
	setp.lt.s32 	%p9, %r42, 1;
	@%p9 bra 	$L__BB1_41;
	add.s32 	%r5, %r4, %r46;
	min.s32 	%r54, %r43, %r44;
	setp.lt.s32 	%p10, %r54, 1;
	@%p10 bra 	$L__BB1_41;
	and.b32  	%r6, %r44, 3;
	and.b32  	%r7, %r44, 2147483644;
	neg.s32 	%r8, %r7;
	mov.f32 	%f44, 0f00000000;
	mov.b32 	%r96, 0;
$L__BB1_4:
	mad.lo.s32 	%r57, %r42, %r1, %r96;
	mul.lo.s32 	%r10, %r57, %r49;
	mad.lo.s32 	%r58, %r96, %r39, %r2;
	mul.lo.s32 	%r11, %r58, %r43;
	mov.b32 	%r97, 0;
$L__BB1_5:
	ld.param.u32 	%r95, [_Z28conv2d_backward_input_kernelPKfS0_Pfiiiiiiiiiiiii_param_10];
	setp.lt.u32 	%p11, %r44, 4;
	add.s32 	%r60, %r3, %r95;
	sub.s32 	%r13, %r60, %r97;
	div.s32 	%r61, %r13, %r47;
	setp.gt.s32 	%p12, %r61, -1;
	setp.lt.s32 	%p13, %r61, %r49;
	and.pred  	%p1, %p12, %p13;
	add.s32 	%r62, %r61, %r10;
	mul.lo.s32 	%r14, %r62, %r50;
	add.s32 	%r63, %r97, %r11;
	mul.lo.s32 	%r15, %r63, %r44;
	mov.b32 	%r101, 0;
	@%p11 bra 	$L__BB1_24;
	mul.wide.s32 	%rd10, %r15, 4;
	add.s64 	%rd11, %rd1, %rd10;
	add.s64 	%rd38, %rd11, 12;
	mov.b32 	%r100, 0;
	mov.u32 	%r98, %r15;
	mov.u32 	%r99, %r8;
$L__BB1_7:
	sub.s32 	%r19, %r5, %r100;
	div.s32 	%r20, %r19, %r48;
	setp.gt.s32 	%p14, %r20, -1;
	setp.lt.s32 	%p15, %r20, %r50;
	and.pred  	%p16, %p14, %p15;
	and.pred  	%p18, %p1, %p16;
	not.pred 	%p19, %p18;
	@%p19 bra 	$L__BB1_11;
	rem.s32 	%r65, %r13, %r47;
	setp.ne.s32 	%p20, %r65, 0;
	@%p20 bra 	$L__BB1_11;
	rem.s32 	%r66, %r19, %r48;
	setp.ne.s32 	%p21, %r66, 0;
	@%p21 bra 	$L__BB1_11;
	add.s32 	%r67, %r14, %r20;
	mul.wide.s32 	%rd12, %r67, 4;
	add.s64 	%rd13, %rd2, %rd12;
	ld.global.f32 	%f25, [%rd13];
	mul.wide.s32 	%rd14, %r98, 4;
	add.s64 	%rd15, %rd1, %rd14;
	ld.global.f32 	%f26, [%rd15];
	fma.rn.f32 	%f44, %f25, %f26, %f44;
$L__BB1_11:
	not.b32 	%r68, %r100;
	add.s32 	%r21, %r5, %r68;
	div.s32 	%r22, %r21, %r48;
	setp.gt.s32 	%p22, %r22, -1;
	setp.lt.s32 	%p23, %r22, %r50;
	and.pred  	%p24, %p22, %p23;
	and.pred  	%p26, %p1, %p24;
	not.pred 	%p27, %p26;
	@%p27 bra 	$L__BB1_15;
	rem.s32 	%r69, %r13, %r47;
	setp.ne.s32 	%p28, %r69, 0;
	@%p28 bra 	$L__BB1_15;
	rem.s32 	%r70, %r21, %r48;
	setp.ne.s32 	%p29, %r70, 0;
	@%p29 bra 	$L__BB1_15;
	add.s32 	%r71, %r14, %r22;
	mul.wide.s32 	%rd16, %r71, 4;
	add.s64 	%rd17, %rd2, %rd16;
	ld.global.f32 	%f27, [%rd17];
	ld.global.f32 	%f28, [%rd38+-8];
	fma.rn.f32 	%f44, %f27, %f28, %f44;
$L__BB1_15:
	sub.s32 	%r72, %r5, %r100;
	add.s32 	%r23, %r72, -2;
	div.s32 	%r24, %r23, %r48;
	setp.gt.s32 	%p30, %r24, -1;
	setp.lt.s32 	%p31, %r24, %r50;
	and.pred  	%p32, %p30, %p31;
	and.pred  	%p34, %p1, %p32;
	not.pred 	%p35, %p34;
	@%p35 bra 	$L__BB1_19;
	rem.s32 	%r73, %r13, %r47;
	setp.ne.s32 	%p36, %r73, 0;
	@%p36 bra 	$L__BB1_19;
	rem.s32 	%r74, %r23, %r48;
	setp.ne.s32 	%p37, %r74, 0;
	@%p37 bra 	$L__BB1_19;
	add.s32 	%r75, %r14, %r24;
	mul.wide.s32 	%rd18, %r75, 4;
	add.s64 	%rd19, %rd2, %rd18;
	ld.global.f32 	%f29, [%rd19];
	ld.global.f32 	%f30, [%rd38+-4];
	fma.rn.f32 	%f44, %f29, %f30, %f44;
$L__BB1_19:
	sub.s32 	%r76, %r5, %r100;
	add.s32 	%r25, %r76, -3;
	div.s32 	%r26, %r25, %r48;
	setp.gt.s32 	%p38, %r26, -1;
	setp.lt.s32 	%p39, %r26, %r50;
	and.pred  	%p40, %p38, %p39;
	and.pred  	%p42, %p1, %p40;
	not.pred 	%p43, %p42;
	@%p43 bra 	$L__BB1_23;
	rem.s32 	%r77, %r13, %r47;
	setp.ne.s32 	%p44, %r77, 0;
	@%p44 bra 	$L__BB1_23;
	rem.s32 	%r78, %r25, %r48;
	setp.ne.s32 	%p45, %r78, 0;
	@%p45 bra 	$L__BB1_23;
	add.s32 	%r79, %r14, %r26;
	mul.wide.s32 	%rd20, %r79, 4;
	add.s64 	%rd21, %rd2, %rd20;
	ld.global.f32 	%f31, [%rd21];
	ld.global.f32 	%f32, [%rd38];
	fma.rn.f32 	%f44, %f31, %f32, %f44;
$L__BB1_23:
	add.s32 	%r100, %r100, 4;
	add.s32 	%r99, %r99, 4;
	add.s64 	%rd38, %rd38, 16;
	add.s32 	%r98, %r98, 4;
	setp.ne.s32 	%p46, %r99, 0;
	mov.u32 	%r101, %r7;
	@%p46 bra 	$L__BB1_7;
$L__BB1_24:
	setp.eq.s32 	%p47, %r6, 0;
	@%p47 bra 	$L__BB1_39;
	sub.s32 	%r31, %r5, %r101;
	div.s32 	%r32, %r31, %r48;
	setp.gt.s32 	%p48, %r32, -1;
	setp.lt.s32 	%p49, %r32, %r50;
	and.pred  	%p50, %p48, %p49;
	and.pred  	%p52, %p1, %p50;
	not.pred 	%p53, %p52;
	@%p53 bra 	$L__BB1_29;
	rem.s32 	%r80, %r13, %r47;
	setp.ne.s32 	%p54, %r80, 0;
	@%p54 bra 	$L__BB1_29;
	rem.s32 	%r81, %r31, %r48;
	setp.ne.s32 	%p55, %r81, 0;
	@%p55 bra 	$L__BB1_29;
	add.s32 	%r82, %r14, %r32;
	add.s32 	%r83, %r101, %r15;
	mul.wide.s32 	%rd22, %r82, 4;
	add.s64 	%rd23, %rd2, %rd22;
	ld.global.f32 	%f33, [%rd23];
	mul.wide.s32 	%rd24, %r83, 4;
	add.s64 	%rd25, %rd1, %rd24;
	ld.global.f32 	%f34, [%rd25];
	fma.rn.f32 	%f44, %f33, %f34, %f44;
$L__BB1_29:
	setp.eq.s32 	%p56, %r6, 1;
	@%p56 bra 	$L__BB1_39;
	not.b32 	%r84, %r101;
	add.s32 	%r33, %r5, %r84;
	div.s32 	%r34, %r33, %r48;
	setp.gt.s32 	%p57, %r34, -1;
	setp.lt.s32 	%p58, %r34, %r50;
	and.pred  	%p59, %p57, %p58;
	and.pred  	%p61, %p1, %p59;
	cvt.s64.s32 	%rd26, %r15;
	cvt.u64.u32 	%rd27, %r101;
	add.s64 	%rd28, %rd27, %rd26;
	shl.b64 	%rd29, %rd28, 2;
	add.s64 	%rd6, %rd1, %rd29;
	not.pred 	%p62, %p61;
	@%p62 bra 	$L__BB1_34;
	rem.s32 	%r85, %r13, %r47;
	setp.ne.s32 	%p63, %r85, 0;
	@%p63 bra 	$L__BB1_34;
	rem.s32 	%r86, %r33, %r48;
	setp.ne.s32 	%p64, %r86, 0;
	@%p64 bra 	$L__BB1_34;
	add.s32 	%r87, %r14, %r34;
	mul.wide.s32 	%rd30, %r87, 4;
	add.s64 	%rd31, %rd2, %rd30;
	ld.global.f32 	%f35, [%rd31];
	ld.global.f32 	%f36, [%rd6+4];
	fma.rn.f32 	%f44, %f35, %f36, %f44;
$L__BB1_34:
	setp.eq.s32 	%p65, %r6, 2;
	@%p65 bra 	$L__BB1_39;
	sub.s32 	%r88, %r5, %r101;
	add.s32 	%r35, %r88, -2;
	div.s32 	%r36, %r35, %r48;
	setp.gt.s32 	%p66, %r36, -1;
	setp.lt.s32 	%p67, %r36, %r50;
	and.pred  	%p68, %p66, %p67;
	and.pred  	%p70, %p1, %p68;
	not.pred 	%p71, %p70;
	@%p71 bra 	$L__BB1_39;
	rem.s32 	%r89, %r13, %r47;
	setp.ne.s32 	%p72, %r89, 0;
	@%p72 bra 	$L__BB1_39;
	rem.s32 	%r90, %r35, %r48;
	setp.ne.s32 	%p73, %r90, 0;
	@%p73 bra 	$L__BB1_39;
	add.s32 	%r91, %r14, %r36;
	mul.wide.s32 	%rd32, %r91, 4;
	add.s64 	%rd33, %rd2, %rd32;
	ld.global.f32 	%f37, [%rd33];
	ld.global.f32 	%f38, [%rd6+8];
	fma.rn.f32 	%f44, %f37, %f38, %f44;
$L__BB1_39:
	add.s32 	%r97, %r97, 1;
	setp.ne.s32 	%p74, %r97, %r43;
	@%p74 bra 	$L__BB1_5;
	add.s32 	%r96, %r96, 1;
	setp.ne.s32 	%p75, %r96, %r42;
	@%p75 bra 	$L__BB1_4;
$L__BB1_41:
	ld.param.u64 	%rd37, [_Z28conv2d_backward_input_kernelPKfS0_Pfiiiiiiiiiiiii_param_2];
	mad.lo.s32 	%r92, %r39, %r1, %r2;
	mad.lo.s32 	%r93, %r92, %r40, %r3;
	mad.lo.s32 	%r94, %r93, %r41, %r4;
	cvta.to.global.u64 	%rd34, %rd37;
	mul.wide.s32 	%rd35, %r94, 4;
	add.s64 	%rd36, %rd34, %rd35;
	st.global.f32 	[%rd36], %f44;
$L__BB1_42:
	ret;

}
	// .globl	_Z30conv2d_backward_weights_kernelPKfS0_Pfiiiiiiiiiiiii
.visible .entry _Z30conv2d_backward_weights_kernelPKfS0_Pfiiiiiiiiiiiii(
	.param .u64 .ptr .align 1 _Z30conv2d_backward_weights_kernelPKfS0_Pfiiiiiiiiiiiii_param_0,
	.param .u64 .ptr .align 1 _Z30conv2d_backward_weights_kernelPKfS0_Pfiiiiiiiiiiiii_param_1,
	.param .u64 .ptr .align 1 _Z30conv2d_backward_weights_kernelPKfS0_Pfiiiiiiiiiiiii_param_2,
	.param .u32 _Z30conv2d_backward_weights_kernelPKfS0_Pfiiiiiiiiiiiii_param_3,
	.param .u32 _Z30conv2d_backward_weights_kernelPKfS0_Pfiiiiiiiiiiiii_param_4,
	.param .u32 _Z30conv2d_backward_weights_kernelPKfS0_Pfiiiiiiiiiiiii_param_5,
	.param .u32 _Z30conv2d_backward_weights_kernelPKfS0_Pfiiiiiiiiiiiii_param_6,
	.param .u32 _Z30conv2d_backward_weights_kernelPKfS0_Pfiiiiiiiiiiiii_param_7,
	.param .u32 _Z30conv2d_backward_weights_kernelPKfS0_Pfiiiiiiiiiiiii_param_8,
	.param .u32 _Z30conv2d_backward_weights_kernelPKfS0_Pfiiiiiiiiiiiii_param_9,
	.param .u32 _Z30conv2d_backward_weights_kernelPKfS0_Pfiiiiiiiiiiiii_param_10,
	.param .u32 _Z30conv2d_backward_weights_kernelPKfS0_Pfiiiiiiiiiiiii_param_11,
	.param .u32 _Z30conv2d_backward_weights_kernelPKfS0_Pfiiiiiiiiiiiii_param_12,
	.param .u32 _Z30conv2d_backward_weights_kernelPKfS0_Pfiiiiiiiiiiiii_param_13,
	.param .u32 _Z30conv2d_backward_weights_kernelPKfS0_Pfiiiiiiiiiiiii_param_14,
	.param .u32 _Z30conv2d_backward_weights_kernelPKfS0_Pfiiiiiiiiiiiii_param_15
)
{
	.reg .pred 	%p<101>;
	.reg .b32 	%r<113>;
	.reg .b32 	%f<101>;
	.reg .b64 	%rd<64>;

	ld.param.u64 	%rd8, [_Z30conv2d_backward_weights_kernelPKfS0_Pfiiiiiiiiiiiii_param_0];
	ld.param.u64 	%rd9, [_Z30conv2d_backward_weights_kernelPKfS0_Pfiiiiiiiiiiiii_param_1];
	ld.param.u32 	%r43, [_Z30conv2d_backward_weights_kernelPKfS0_Pfiiiiiiiiiiiii_param_4];
	ld.param.u32 	%r44, [_Z30conv2d_backward_weights_kernelPKfS0_Pfiiiiiiiiiiiii_param_5];
	ld.param.u32 	%r45, [_Z30conv2d_backward_weights_kernelPKfS0_Pfiiiiiiiiiiiii_param_6];
	ld.param.u32 	%r46, [_Z30conv2d_backward_weights_kernelPKfS0_Pfiiiiiiiiiiiii_param_7];
	ld.param.u32 	%r47, [_Z30conv2d_backward_weights_kernelPKfS0_Pfiiiiiiiiiiiii_param_8];
	ld.param.u32 	%r48, [_Z30conv2d_backward_weights_kernelPKfS0_Pfiiiiiiiiiiiii_param_9];
	ld.param.u32 	%r49, [_Z30conv2d_backward_weights_kernelPKfS0_Pfiiiiiiiiiiiii_param_10];
	ld.param.u32 	%r50, [_Z30conv2d_backward_weights_kernelPKfS0_Pfiiiiiiiiiiiii_param_11];
	ld.param.u32 	%r51, [_Z30conv2d_backward_weights_kernelPKfS0_Pfiiiiiiiiiiiii_param_12];
	ld.param.u32 	%r52, [_Z30conv2d_backward_weights_kernelPKfS0_Pfiiiiiiiiiiiii_param_13];
	ld.param.u32 	%r53, [_Z30conv2d_backward_weights_kernelPKfS0_Pfiiiiiiiiiiiii_param_14];
	ld.param.u32 	%r54, [_Z30conv2d_backward_weights_kernelPKfS0_Pfiiiiiiiiiiiii_param_15];
	cvta.to.global.u64 	%rd1, %rd9;
	cvta.to.global.u64 	%rd2, %rd8;
	mov.u32 	%r1, %ctaid.z;
	mov.u32 	%r2, %ctaid.y;
	mov.u32 	%r55, %ctaid.x;
	div.u32 	%r3, %r55, %r48;
	mul.lo.s32 	%r56, %r3, %r48;
	sub.s32 	%r4, %r55, %r56;
	setp.ge.s32 	%p2, %r1, %r46;
	setp.ge.s32 	%p3, %r2, %r43;
	or.pred  	%p4, %p3, %p2;
	setp.ge.s32 	%p5, %r3, %r47;
	or.pred  	%p6, %p4, %p5;
	setp.ge.s32 	%p7, %r4, %r48;
	or.pred  	%p8, %p6, %p7;
	@%p8 bra 	$L__BB2_47;
	ld.param.u32 	%r103, [_Z30conv2d_backward_weights_kernelPKfS0_Pfiiiiiiiiiiiii_param_3];
	min.s32 	%r57, %r103, %r53;
	mov.f32 	%f79, 0f00000000;
	min.s32 	%r58, %r57, %r54;
	setp.lt.s32 	%p9, %r58, 1;
	@%p9 bra 	$L__BB2_46;
	and.b32  	%r5, %r54, 7;
	and.b32  	%r6, %r54, 2147483640;
	mov.f32 	%f79, 0f00000000;
	mov.b32 	%r105, 0;
$L__BB2_3:
	mad.lo.s32 	%r61, %r105, %r43, %r2;
	mul.lo.s32 	%r8, %r61, %r44;
	mad.lo.s32 	%r62, %r105, %r46, %r1;
	mul.lo.s32 	%r9, %r62, %r53;
	mov.b32 	%r106, 0;
$L__BB2_4:
	setp.lt.u32 	%p10, %r54, 8;
	mul.lo.s32 	%r64, %r106, %r51;
	sub.s32 	%r65, %r64, %r49;
	add.s32 	%r66, %r65, %r3;
	setp.gt.s32 	%p11, %r66, -1;
	setp.lt.s32 	%p12, %r66, %r44;
	and.pred  	%p1, %p11, %p12;
	add.s32 	%r67, %r66, %r8;
	mul.lo.s32 	%r11, %r67, %r45;
	add.s32 	%r68, %r106, %r9;
	mul.lo.s32 	%r12, %r68, %r54;
	mov.b32 	%r111, 0;
	@%p10 bra 	$L__BB2_23;
	and.b32  	%r70, %r54, 2147483640;
	neg.s32 	%r108, %r70;
	mul.wide.s32 	%rd10, %r12, 4;
	add.s64 	%rd11, %rd1, %rd10;
	add.s64 	%rd63, %rd11, 16;
	mov.b32 	%r109, 0;
	mov.u32 	%r107, %r12;
$L__BB2_6:
	.pragma "nounroll";
	mul.lo.s32 	%r71, %r109, %r52;
	sub.s32 	%r72, %r71, %r50;
	add.s32 	%r17, %r72, %r4;
	setp.gt.s32 	%p13, %r17, -1;
	setp.lt.s32 	%p14, %r17, %r45;
	and.pred  	%p15, %p13, %p14;
	and.pred  	%p17, %p1, %p15;
	not.pred 	%p18, %p17;
	@%p18 bra 	$L__BB2_8;
	add.s32 	%r73, %r17, %r11;
	mul.wide.s32 	%rd12, %r73, 4;
	add.s64 	%rd13, %rd2, %rd12;
	ld.global.f32 	%f44, [%rd13];
	mul.wide.s32 	%rd14, %r107, 4;
	add.s64 	%rd15, %rd1, %rd14;
	ld.global.f32 	%f45, [%rd15];
	fma.rn.f32 	%f79, %f44, %f45, %f79;
$L__BB2_8:
	add.s32 	%r18, %r17, %r52;
	setp.gt.s32 	%p19, %r18, -1;
	setp.lt.s32 	%p20, %r18, %r45;
	and.pred  	%p21, %p19, %p20;
	and.pred  	%p22, %p1, %p21;
	not.pred 	%p23, %p22;
	@%p23 bra 	$L__BB2_10;
	add.s32 	%r74, %r18, %r11;
	mul.wide.s32 	%rd16, %r74, 4;
	add.s64 	%rd17, %rd2, %rd16;
	ld.global.f32 	%f46, [%rd17];
	ld.global.f32 	%f47, [%rd63+-12];
	fma.rn.f32 	%f79, %f46, %f47, %f79;
$L__BB2_10:
	add.s32 	%r19, %r18, %r52;
	setp.gt.s32 	%p24, %r19, -1;
	setp.lt.s32 	%p25, %r19, %r45;
	and.pred  	%p26, %p24, %p25;
	and.pred  	%p27, %p1, %p26;
	not.pred 	%p28, %p27;
	@%p28 bra 	$L__BB2_12;
	add.s32 	%r75, %r19, %r11;
	mul.wide.s32 	%rd18, %r75, 4;
	add.s64 	%rd19, %rd2, %rd18;
	ld.global.f32 	%f48, [%rd19];
	ld.global.f32 	%f49, [%rd63+-8];
	fma.rn.f32 	%f79, %f48, %f49, %f79;
$L__BB2_12:
	add.s32 	%r20, %r19, %r52;
	setp.gt.s32 	%p29, %r20, -1;
	setp.lt.s32 	%p30, %r20, %r45;
	and.pred  	%p31, %p29, %p30;
	and.pred  	%p32, %p1, %p31;
	not.pred 	%p33, %p32;
	@%p33 bra 	$L__BB2_14;
	add.s32 	%r76, %r20, %r11;
	mul.wide.s32 	%rd20, %r76, 4;
	add.s64 	%rd21, %rd2, %rd20;
	ld.global.f32 	%f50, [%rd21];
	ld.global.f32 	%f51, [%rd63+-4];
	fma.rn.f32 	%f79, %f50, %f51, %f79;
$L__BB2_14:
	add.s32 	%r21, %r20, %r52;
	setp.gt.s32 	%p34, %r21, -1;
	setp.lt.s32 	%p35, %r21, %r45;
	and.pred  	%p36, %p34, %p35;
	and.pred  	%p37, %p1, %p36;
	not.pred 	%p38, %p37;
	@%p38 bra 	$L__BB2_16;
	add.s32 	%r77, %r21, %r11;
	mul.wide.s32 	%rd22, %r77, 4;
	add.s64 	%rd23, %rd2, %rd22;
	ld.global.f32 	%f52, [%rd23];
	ld.global.f32 	%f53, [%rd63];
	fma.rn.f32 	%f79, %f52, %f53, %f79;
$L__BB2_16:
	add.s32 	%r22, %r21, %r52;
	setp.gt.s32 	%p39, %r22, -1;
	setp.lt.s32 	%p40, %r22, %r45;
	and.pred  	%p41, %p39, %p40;
	and.pred  	%p42, %p1, %p41;
	not.pred 	%p43, %p42;
	@%p43 bra 	$L__BB2_18;
	add.s32 	%r78, %r22, %r11;
	mul.wide.s32 	%rd24, %r78, 4;
	add.s64 	%rd25, %rd2, %rd24;
	ld.global.f32 	%f54, [%rd25];
	ld.global.f32 	%f55, [%rd63+4];
	fma.rn.f32 	%f79, %f54, %f55, %f79;
$L__BB2_18:
	add.s32 	%r23, %r22, %r52;
	setp.gt.s32 	%p44, %r23, -1;
	setp.lt.s32 	%p45, %r23, %r45;
	and.pred  	%p46, %p44, %p45;
	and.pred  	%p47, %p1, %p46;
	not.pred 	%p48, %p47;
	@%p48 bra 	$L__BB2_20;
	add.s32 	%r79, %r23, %r11;
	mul.wide.s32 	%rd26, %r79, 4;
	add.s64 	%rd27, %rd2, %rd26;
	ld.global.f32 	%f56, [%rd27];
	ld.global.f32 	%f57, [%rd63+8];
	fma.rn.f32 	%f79, %f56, %f57, %f79;
$L__BB2_20:
	add.s32 	%r24, %r23, %r52;
	setp.gt.s32 	%p49, %r24, -1;
	setp.lt.s32 	%p50, %r24, %r45;
	and.pred  	%p51, %p49, %p50;
	and.pred  	%p52, %p1, %p51;
	not.pred 	%p53, %p52;
	@%p53 bra 	$L__BB2_22;
	add.s32 	%r80, %r24, %r11;
	mul.wide.s32 	%rd28, %r80, 4;
	add.s64 	%rd29, %rd2, %rd28;
	ld.global.f32 	%f58, [%rd29];
	ld.global.f32 	%f59, [%rd63+12];
	fma.rn.f32 	%f79, %f58, %f59, %f79;
$L__BB2_22:
	add.s32 	%r109, %r109, 8;
	add.s32 	%r108, %r108, 8;
	add.s64 	%rd63, %rd63, 32;
	add.s32 	%r107, %r107, 8;
	setp.ne.s32 	%p54, %r108, 0;
	mov.u32 	%r111, %r6;
	@%p54 bra 	$L__BB2_6;
$L__BB2_23:
	setp.eq.s32 	%p55, %r5, 0;
	@%p55 bra 	$L__BB2_44;
	add.s32 	%r81, %r5, -1;
	setp.lt.u32 	%p56, %r81, 3;
	@%p56 bra 	$L__BB2_34;
	mul.lo.s32 	%r82, %r111, %r52;
	sub.s32 	%r83, %r82, %r50;
	add.s32 	%r29, %r83, %r4;
	setp.gt.s32 	%p57, %r29, -1;
	setp.lt.s32 	%p58, %r29, %r45;
	and.pred  	%p59, %p57, %p58;
	and.pred  	%p61, %p1, %p59;
	not.pred 	%p62, %p61;
	@%p62 bra 	$L__BB2_27;
	add.s32 	%r84, %r29, %r11;
	add.s32 	%r85, %r111, %r12;
	mul.wide.s32 	%rd30, %r84, 4;
	add.s64 	%rd31, %rd2, %rd30;
	ld.global.f32 	%f61, [%rd31];
	mul.wide.s32 	%rd32, %r85, 4;
	add.s64 	%rd33, %rd1, %rd32;
	ld.global.f32 	%f62, [%rd33];
	fma.rn.f32 	%f79, %f61, %f62, %f79;
$L__BB2_27:
	add.s32 	%r30, %r29, %r52;
	setp.gt.s32 	%p63, %r30, -1;
	setp.lt.s32 	%p64, %r30, %r45;
	and.pred  	%p65, %p63, %p64;
	and.pred  	%p66, %p1, %p65;
	cvt.s64.s32 	%rd34, %r12;
	cvt.u64.u32 	%rd35, %r111;
	add.s64 	%rd36, %rd35, %rd34;
	shl.b64 	%rd37, %rd36, 2;
	add.s64 	%rd6, %rd1, %rd37;
	not.pred 	%p67, %p66;
	@%p67 bra 	$L__BB2_29;
	add.s32 	%r86, %r30, %r11;
	mul.wide.s32 	%rd38, %r86, 4;
	add.s64 	%rd39, %rd2, %rd38;
	ld.global.f32 	%f63, [%rd39];
	ld.global.f32 	%f64, [%rd6+4];
	fma.rn.f32 	%f79, %f63, %f64, %f79;
$L__BB2_29:
	add.s32 	%r31, %r30, %r52;
	setp.gt.s32 	%p68, %r31, -1;
	setp.lt.s32 	%p69, %r31, %r45;
	and.pred  	%p70, %p68, %p69;
	and.pred  	%p71, %p1, %p70;
	not.pred 	%p72, %p71;
	@%p72 bra 	$L__BB2_31;
	add.s32 	%r87, %r31, %r11;
	mul.wide.s32 	%rd40, %r87, 4;
	add.s64 	%rd41, %rd2, %rd40;
	ld.global.f32 	%f65, [%rd41];
	ld.global.f32 	%f66, [%rd6+8];
	fma.rn.f32 	%f79, %f65, %f66, %f79;
$L__BB2_31:
	add.s32 	%r32, %r31, %r52;
	setp.gt.s32 	%p73, %r32, -1;
	setp.lt.s32 	%p74, %r32, %r45;
	and.pred  	%p75, %p73, %p74;
	and.pred  	%p76, %p1, %p75;
	not.pred 	%p77, %p76;
	@%p77 bra 	$L__BB2_33;
	add.s32 	%r88, %r32, %r11;
	mul.wide.s32 	%rd42, %r88, 4;
	add.s64 	%rd43, %rd2, %rd42;
	ld.global.f32 	%f67, [%rd43];
	ld.global.f32 	%f68, [%rd6+12];
	fma.rn.f32 	%f79, %f67, %f68, %f79;
$L__BB2_33:
	add.s32 	%r111, %r111, 4;
$L__BB2_34:
	and.b32  	%r89, %r54, 3;
	setp.eq.s32 	%p78, %r89, 0;
	@%p78 bra 	$L__BB2_44;
	setp.eq.s32 	%p79, %r89, 1;
	@%p79 bra 	$L__BB2_41;
	mul.lo.s32 	%r90, %r111, %r52;
	sub.s32 	%r91, %r90, %r50;
	add.s32 	%r35, %r91, %r4;
	setp.gt.s32 	%p80, %r35, -1;
	setp.lt.s32 	%p81, %r35, %r45;
	and.pred  	%p82, %p80, %p81;
	and.pred  	%p84, %p1, %p82;
	not.pred 	%p85, %p84;
	@%p85 bra 	$L__BB2_38;
	add.s32 	%r92, %r35, %r11;
	add.s32 	%r93, %r111, %r12;
	mul.wide.s32 	%rd44, %r92, 4;
	add.s64 	%rd45, %rd2, %rd44;
	ld.global.f32 	%f70, [%rd45];
	mul.wide.s32 	%rd46, %r93, 4;
	add.s64 	%rd47, %rd1, %rd46;
	ld.global.f32 	%f71, [%rd47];
	fma.rn.f32 	%f79, %f70, %f71, %f79;
$L__BB2_38:
	add.s32 	%r36, %r35, %r52;
	setp.gt.s32 	%p86, %r36, -1;
	setp.lt.s32 	%p87, %r36, %r45;
	and.pred  	%p88, %p86, %p87;
	and.pred  	%p89, %p1, %p88;
	not.pred 	%p90, %p89;
	@%p90 bra 	$L__BB2_40;
	add.s32 	%r94, %r36, %r11;
	mul.wide.s32 	%rd48, %r94, 4;
	add.s64 	%rd49, %rd2, %rd48;
	ld.global.f32 	%f72, [%rd49];
	cvt.s64.s32 	%rd50, %r12;
	cvt.s64.s32 	%rd51, %r111;
	add.s64 	%rd52, %rd51, %rd50;
	shl.b64 	%rd53, %rd52, 2;
	add.s64 	%rd54, %rd1, %rd53;
	ld.global.f32 	%f73, [%rd54+4];
	fma.rn.f32 	%f79, %f72, %f73, %f79;
$L__BB2_40:
	add.s32 	%r111, %r111, 2;
$L__BB2_41:
	and.b32  	%r95, %r54, 1;
	setp.eq.b32 	%p91, %r95, 1;
	not.pred 	%p92, %p91;
	@%p92 bra 	$L__BB2_44;
	mul.lo.s32 	%r96, %r111, %r52;
	sub.s32 	%r97, %r96, %r50;
	add.s32 	%r39, %r97, %r4;
	setp.gt.s32 	%p93, %r39, -1;
	setp.lt.s32 	%p94, %r39, %r45;
	and.pred  	%p95, %p93, %p94;
	and.pred  	%p97, %p1, %p95;
	not.pred 	%p98, %p97;
	@%p98 bra 	$L__BB2_44;
	add.s32 	%r98, %r39, %r11;
	add.s32 	%r99, %r111, %r12;
	mul.wide.s32 	%rd55, %r98, 4;
	add.s64 	%rd56, %rd2, %rd55;
	ld.global.f32 	%f74, [%rd56];
	mul.wide.s32 	%rd57, %r99, 4;
	add.s64 	%rd58, %rd1, %rd57;
	ld.global.f32 	%f75, [%rd58];
	fma.rn.f32 	%f79, %f74, %f75, %f79;
$L__BB2_44:
	add.s32 	%r106, %r106, 1;
	setp.ne.s32 	%p99, %r106, %r53;
	@%p99 bra 	$L__BB2_4;
	ld.param.u32 	%r104, [_Z30conv2d_backward_weights_kernelPKfS0_Pfiiiiiiiiiiiii_param_3];
	add.s32 	%r105, %r105, 1;
	setp.ne.s32 	%p100, %r105, %r104;
	@%p100 bra 	$L__BB2_3;
$L__BB2_46:
	ld.param.u64 	%rd62, [_Z30conv2d_backward_weights_kernelPKfS0_Pfiiiiiiiiiiiii_param_2];
	mad.lo.s32 	%r100, %r43, %r1, %r2;
	mad.lo.s32 	%r101, %r47, %r100, %r3;
	mad.lo.s32 	%r102, %r101, %r48, %r4;
	cvta.to.global.u64 	%rd59, %rd62;
	mul.wide.s32 	%rd60, %r102, 4;
	add.s64 	%rd61, %rd59, %rd60;
	st.global.f32 	[%rd61], %f79;
$L__BB2_47:
	ret;

}
	// .globl	_Z27conv2d_backward_bias_kernelPKfPfiiii
.visible .entry _Z27conv2d_backward_bias_kernelPKfPfiiii(
	.param .u64 .ptr .align 1 _Z27conv2d_backward_bias_kernelPKfPfiiii_param_0,
	.param .u64 .ptr .align 1 _Z27conv2d_backward_bias_kernelPKfPfiiii_param_1,
	.param .u32 _Z27conv2d_backward_bias_kernelPKfPfiiii_param_2,
	.param .u32 _Z27conv2d_backward_bias_kernelPKfPfiiii_param_3,
	.param .u32 _Z27conv2d_backward_bias_kernelPKfPfiiii_param_4,
	.param .u32 _Z27conv2d_backward_bias_kernelPKfPfiiii_param_5
)
{
	.reg .pred 	%p<14>;
	.reg .b32 	%r<45>;
	.reg .b32 	%f<89>;
	.reg .b64 	%rd<16>;

	ld.param.u64 	%rd5, [_Z27conv2d_backward_bias_kernelPKfPfiiii_param_0];
	ld.param.u64 	%rd4, [_Z27conv2d_backward_bias_kernelPKfPfiiii_param_1];
	ld.param.u32 	%r24, [_Z27conv2d_backward_bias_kernelPKfPfiiii_param_2];
	ld.param.u32 	%r25, [_Z27conv2d_backward_bias_kernelPKfPfiiii_param_3];
	ld.param.u32 	%r26, [_Z27conv2d_backward_bias_kernelPKfPfiiii_param_4];
	ld.param.u32 	%r27, [_Z27conv2d_backward_bias_kernelPKfPfiiii_param_5];
	cvta.to.global.u64 	%rd1, %rd5;
	mov.u32 	%r1, %ctaid.x;
	setp.ge.s32 	%p1, %r1, %r25;
	@%p1 bra 	$L__BB3_19;
	min.s32 	%r28, %r24, %r26;
	mov.f32 	%f87, 0f00000000;
	min.s32 	%r29, %r28, %r27;
	setp.lt.s32 	%p2, %r29, 1;
	@%p2 bra 	$L__BB3_18;
	and.b32  	%r2, %r27, 15;
	add.s32 	%r3, %r2, -1;
	and.b32  	%r4, %r27, 7;
	add.s32 	%r5, %r4, -1;
	and.b32  	%r6, %r27, 2147483632;
	and.b32  	%r7, %r27, 3;
	neg.s32 	%r8, %r6;
	add.s64 	%rd2, %rd1, 32;
	mov.f32 	%f87, 0f00000000;
	mov.b32 	%r38, 0;
$L__BB3_3:
	mad.lo.s32 	%r32, %r38, %r25, %r1;
	mul.lo.s32 	%r10, %r32, %r26;
	mov.b32 	%r39, 0;
$L__BB3_4:
	setp.lt.u32 	%p3, %r27, 16;
	add.s32 	%r34, %r39, %r10;
	mul.lo.s32 	%r12, %r34, %r27;
	mov.b32 	%r43, 0;
	mov.u32 	%r40, %r12;
	mov.u32 	%r41, %r8;
	@%p3 bra 	$L__BB3_6;
$L__BB3_5:
	.pragma "nounroll";
	mul.wide.s32 	%rd6, %r40, 4;
	add.s64 	%rd7, %rd2, %rd6;
	ld.global.f32 	%f21, [%rd7+-32];
	add.f32 	%f22, %f87, %f21;
	ld.global.f32 	%f23, [%rd7+-28];
	add.f32 	%f24, %f22, %f23;
	ld.global.f32 	%f25, [%rd7+-24];
	add.f32 	%f26, %f24, %f25;
	ld.global.f32 	%f27, [%rd7+-20];
	add.f32 	%f28, %f26, %f27;
	ld.global.f32 	%f29, [%rd7+-16];
	add.f32 	%f30, %f28, %f29;
	ld.global.f32 	%f31, [%rd7+-12];
	add.f32 	%f32, %f30, %f31;
	ld.global.f32 	%f33, [%rd7+-8];
	add.f32 	%f34, %f32, %f33;
	ld.global.f32 	%f35, [%rd7+-4];
	add.f32 	%f36, %f34, %f35;
	ld.global.f32 	%f37, [%rd7];
	add.f32 	%f38, %f36, %f37;
	ld.global.f32 	%f39, [%rd7+4];
	add.f32 	%f40, %f38, %f39;
	ld.global.f32 	%f41, [%rd7+8];
	add.f32 	%f42, %f40, %f41;
	ld.global.f32 	%f43, [%rd7+12];
	add.f32 	%f44, %f42, %f43;
	ld.global.f32 	%f45, [%rd7+16];
	add.f32 	%f46, %f44, %f45;
	ld.global.f32 	%f47, [%rd7+20];
	add.f32 	%f48, %f46, %f47;
	ld.global.f32 	%f49, [%rd7+24];
	add.f32 	%f50, %f48, %f49;
	ld.global.f32 	%f51, [%rd7+28];
	add.f32 	%f87, %f50, %f51;
	add.s32 	%r41, %r41, 16;
	add.s32 	%r40, %r40, 16;
	setp.eq.s32 	%p4, %r41, 0;
	mov.u32 	%r43, %r6;
	@%p4 bra 	$L__BB3_6;
	bra.uni 	$L__BB3_5;
$L__BB3_6:
	setp.eq.s32 	%p5, %r2, 0;
	@%p5 bra 	$L__BB3_16;
	setp.lt.u32 	%p6, %r3, 7;
	@%p6 bra 	$L__BB3_9;
	add.s32 	%r35, %r43, %r12;
	mul.wide.s32 	%rd8, %r35, 4;
	add.s64 	%rd9, %rd1, %rd8;
	ld.global.f32 	%f53, [%rd9];
	add.f32 	%f54, %f87, %f53;
	ld.global.f32 	%f55, [%rd9+4];
	add.f32 	%f56, %f54, %f55;
	ld.global.f32 	%f57, [%rd9+8];
	add.f32 	%f58, %f56, %f57;
	ld.global.f32 	%f59, [%rd9+12];
	add.f32 	%f60, %f58, %f59;
	ld.global.f32 	%f61, [%rd9+16];
	add.f32 	%f62, %f60, %f61;
	ld.global.f32 	%f63, [%rd9+20];
	add.f32 	%f64, %f62, %f63;
	ld.global.f32 	%f65, [%rd9+24];
	add.f32 	%f66, %f64, %f65;
	ld.global.f32 	%f67, [%rd9+28];
	add.f32 	%f87, %f66, %f67;
	add.s32 	%r43, %r43, 8;
$L__BB3_9:
	setp.eq.s32 	%p7, %r4, 0;
	@%p7 bra 	$L__BB3_16;
	setp.lt.u32 	%p8, %r5, 3;
	@%p8 bra 	$L__BB3_12;
	add.s32 	%r36, %r43, %r12;
	mul.wide.s32 	%rd10, %r36, 4;
	add.s64 	%rd11, %rd1, %rd10;
	ld.global.f32 	%f69, [%rd11];
	add.f32 	%f70, %f87, %f69;
	ld.global.f32 	%f71, [%rd11+4];
	add.f32 	%f72, %f70, %f71;
	ld.global.f32 	%f73, [%rd11+8];
	add.f32 	%f74, %f72, %f73;
	ld.global.f32 	%f75, [%rd11+12];
	add.f32 	%f87, %f74, %f75;
	add.s32 	%r43, %r43, 4;
$L__BB3_12:
	setp.eq.s32 	%p9, %r7, 0;
	@%p9 bra 	$L__BB3_16;
	setp.eq.s32 	%p10, %r7, 1;
	add.s32 	%r37, %r43, %r12;
	mul.wide.s32 	%rd12, %r37, 4;
	add.s64 	%rd3, %rd1, %rd12;
	ld.global.f32 	%f76, [%rd3];
	add.f32 	%f87, %f87, %f76;
	@%p10 bra 	$L__BB3_16;
	setp.eq.s32 	%p11, %r7, 2;
	ld.global.f32 	%f77, [%rd3+4];
	add.f32 	%f87, %f87, %f77;
	@%p11 bra 	$L__BB3_16;
	ld.global.f32 	%f78, [%rd3+8];
	add.f32 	%f87, %f87, %f78;
$L__BB3_16:
	add.s32 	%r39, %r39, 1;
	setp.ne.s32 	%p12, %r39, %r26;
	@%p12 bra 	$L__BB3_4;
	add.s32 	%r38, %r38, 1;
	setp.ne.s32 	%p13, %r38, %r24;
	@%p13 bra 	$L__BB3_3;
$L__BB3_18:
	cvta.to.global.u64 	%rd13, %rd4;
	mul.wide.u32 	%rd14, %r1, 4;
	add.s64 	%rd15, %rd13, %rd14;
	st.global.f32 	[%rd15], %f87;
$L__BB3_19:
	ret;

}
	// .globl	_Z24maxpool2d_forward_kernelPKfPfPiiiiiiiiiii
.visible .entry _Z24maxpool2d_forward_kernelPKfPfPiiiiiiiiiii(
	.param .u64 .ptr .align 1 _Z24maxpool2d_forward_kernelPKfPfPiiiiiiiiiii_param_0,
	.param .u64 .ptr .align 1 _Z24maxpool2d_forward_kernelPKfPfPiiiiiiiiiii_param_1,
	.param .u64 .ptr .align 1 _Z24maxpool2d_forward_kernelPKfPfPiiiiiiiiiii_param_2,
	.param .u32 _Z24maxpool2d_forward_kernelPKfPfPiiiiiiiiiii_param_3,
	.param .u32 _Z24maxpool2d_forward_kernelPKfPfPiiiiiiiiiii_param_4,
	.param .u32 _Z24maxpool2d_forward_kernelPKfPfPiiiiiiiiiii_param_5,
	.param .u32 _Z24maxpool2d_forward_kernelPKfPfPiiiiiiiiiii_param_6,
	.param .u32 _Z24maxpool2d_forward_kernelPKfPfPiiiiiiiiiii_param_7,
	.param .u32 _Z24maxpool2d_forward_kernelPKfPfPiiiiiiiiiii_param_8,
	.param .u32 _Z24maxpool2d_forward_kernelPKfPfPiiiiiiiiiii_param_9,
	.param .u32 _Z24maxpool2d_forward_kernelPKfPfPiiiiiiiiiii_param_10,
	.param .u32 _Z24maxpool2d_forward_kernelPKfPfPiiiiiiiiiii_param_11,
	.param .u32 _Z24maxpool2d_forward_kernelPKfPfPiiiiiiiiiii_param_12
)
{
	.reg .pred 	%p<78>;
	.reg .b32 	%r<165>;
	.reg .b32 	%f<86>;
	.reg .b64 	%rd<41>;

	ld.param.u64 	%rd6, [_Z24maxpool2d_forward_kernelPKfPfPiiiiiiiiiii_param_0];
	ld.param.u32 	%r82, [_Z24maxpool2d_forward_kernelPKfPfPiiiiiiiiiii_param_3];
	ld.param.u32 	%r73, [_Z24maxpool2d_forward_kernelPKfPfPiiiiiiiiiii_param_4];
	ld.param.u32 	%r74, [_Z24maxpool2d_forward_kernelPKfPfPiiiiiiiiiii_param_5];
	ld.param.u32 	%r75, [_Z24maxpool2d_forward_kernelPKfPfPiiiiiiiiiii_param_6];
	ld.param.u32 	%r76, [_Z24maxpool2d_forward_kernelPKfPfPiiiiiiiiiii_param_7];
	ld.param.u32 	%r77, [_Z24maxpool2d_forward_kernelPKfPfPiiiiiiiiiii_param_8];
	ld.param.u32 	%r78, [_Z24maxpool2d_forward_kernelPKfPfPiiiiiiiiiii_param_9];
	ld.param.u32 	%r79, [_Z24maxpool2d_forward_kernelPKfPfPiiiiiiiiiii_param_10];
	ld.param.u32 	%r80, [_Z24maxpool2d_forward_kernelPKfPfPiiiiiiiiiii_param_11];
	ld.param.u32 	%r81, [_Z24maxpool2d_forward_kernelPKfPfPiiiiiiiiiii_param_12];
	cvta.to.global.u64 	%rd1, %rd6;
	mov.u32 	%r1, %ctaid.z;
	mov.u32 	%r2, %ctaid.y;
	mov.u32 	%r83, %ctaid.x;
	div.u32 	%r3, %r83, %r81;
	mul.lo.s32 	%r84, %r3, %r81;
	sub.s32 	%r4, %r83, %r84;
	setp.ge.s32 	%p1, %r1, %r82;
	setp.ge.s32 	%p2, %r2, %r73;
	or.pred  	%p3, %p1, %p2;
	setp.ge.s32 	%p4, %r3, %r80;
	or.pred  	%p5, %p3, %p4;
	setp.ge.s32 	%p6, %r4, %r81;
	or.pred  	%p7, %p5, %p6;
	mov.f32 	%f64, 0fFF7FFFFF;
	@%p7 bra 	$L__BB4_46;
	mul.lo.s32 	%r5, %r4, %r79;
	setp.lt.s32 	%p8, %r76, 1;
	mov.b32 	%r140, -1;
	@%p8 bra 	$L__BB4_45;
	setp.lt.s32 	%p9, %r77, 1;
	@%p9 bra 	$L__BB4_45;
	and.b32  	%r6, %r77, 7;
	and.b32  	%r7, %r77, 3;
	and.b32  	%r8, %r77, 2147483640;
	and.b32  	%r9, %r77, 1;
	neg.s32 	%r10, %r8;
	mul.lo.s32 	%r11, %r3, %r78;
	mad.lo.s32 	%r89, %r73, %r1, %r2;
	mul.lo.s32 	%r12, %r89, %r74;
	mov.f32 	%f64, 0fFF7FFFFF;
	mov.b32 	%r140, -1;
	mov.b32 	%r134, 0;
	cvt.s64.s32 	%rd26, %r5;
$L__BB4_4:
	setp.lt.u32 	%p10, %r77, 8;
	add.s32 	%r15, %r134, %r11;
	add.s32 	%r92, %r15, %r12;
	mul.lo.s32 	%r16, %r92, %r75;
	mul.lo.s32 	%r17, %r134, %r77;
	mov.b32 	%r156, 0;
	@%p10 bra 	$L__BB4_23;
	add.s32 	%r136, %r17, 3;
	mov.b32 	%r138, 0;
	cvt.s64.s32 	%rd11, %r16;
	mov.u32 	%r137, %r10;
$L__BB4_6:
	.pragma "nounroll";
	setp.ge.s32 	%p11, %r15, %r74;
	add.s32 	%r23, %r138, %r5;
	setp.ge.s32 	%p12, %r23, %r75;
	or.pred  	%p13, %p11, %p12;
	@%p13 bra 	$L__BB4_8;
	add.s32 	%r94, %r23, %r16;
	mul.wide.s32 	%rd7, %r94, 4;
	add.s64 	%rd8, %rd1, %rd7;
	ld.global.f32 	%f44, [%rd8];
	setp.gt.f32 	%p14, %f44, %f64;
	add.s32 	%r95, %r136, -3;
	selp.f32 	%f64, %f44, %f64, %p14;
	selp.b32 	%r140, %r95, %r140, %p14;
$L__BB4_8:
	add.s32 	%r96, %r23, 1;
	setp.ge.s32 	%p16, %r96, %r75;
	cvt.s64.s32 	%rd10, %r138;
	add.s64 	%rd12, %rd10, %rd26;
	add.s64 	%rd13, %rd12, %rd11;
	shl.b64 	%rd14, %rd13, 2;
	add.s64 	%rd2, %rd1, %rd14;
	or.pred  	%p17, %p11, %p16;
	@%p17 bra 	$L__BB4_10;
	ld.global.f32 	%f45, [%rd2+4];
	setp.gt.f32 	%p18, %f45, %f64;
	add.s32 	%r97, %r136, -2;
	selp.f32 	%f64, %f45, %f64, %p18;
	selp.b32 	%r140, %r97, %r140, %p18;
$L__BB4_10:
	add.s32 	%r98, %r23, 2;
	setp.ge.s32 	%p20, %r98, %r75;
	or.pred  	%p21, %p11, %p20;
	@%p21 bra 	$L__BB4_12;
	ld.global.f32 	%f46, [%rd2+8];
	setp.gt.f32 	%p22, %f46, %f64;
	add.s32 	%r99, %r136, -1;
	selp.f32 	%f64, %f46, %f64, %p22;
	selp.b32 	%r140, %r99, %r140, %p22;
$L__BB4_12:
	add.s32 	%r100, %r23, 3;
	setp.ge.s32 	%p24, %r100, %r75;
	or.pred  	%p25, %p11, %p24;
	@%p25 bra 	$L__BB4_14;
	ld.global.f32 	%f47, [%rd2+12];
	setp.gt.f32 	%p26, %f47, %f64;
	selp.f32 	%f64, %f47, %f64, %p26;
	selp.b32 	%r140, %r136, %r140, %p26;
$L__BB4_14:
	add.s32 	%r101, %r23, 4;
	setp.ge.s32 	%p28, %r101, %r75;
	or.pred  	%p29, %p11, %p28;
	@%p29 bra 	$L__BB4_16;
	ld.global.f32 	%f48, [%rd2+16];
	setp.gt.f32 	%p30, %f48, %f64;
	add.s32 	%r102, %r136, 1;
	selp.f32 	%f64, %f48, %f64, %p30;
	selp.b32 	%r140, %r102, %r140, %p30;
$L__BB4_16:
	add.s32 	%r103, %r23, 5;
	setp.ge.s32 	%p32, %r103, %r75;
	or.pred  	%p33, %p11, %p32;
	@%p33 bra 	$L__BB4_18;
	ld.global.f32 	%f49, [%rd2+20];
	setp.gt.f32 	%p34, %f49, %f64;
	add.s32 	%r104, %r136, 2;
	selp.f32 	%f64, %f49, %f64, %p34;
	selp.b32 	%r140, %r104, %r140, %p34;
$L__BB4_18:
	add.s32 	%r105, %r23, 6;
	setp.ge.s32 	%p36, %r105, %r75;
	or.pred  	%p37, %p11, %p36;
	@%p37 bra 	$L__BB4_20;
	ld.global.f32 	%f50, [%rd2+24];
	setp.gt.f32 	%p38, %f50, %f64;
	add.s32 	%r106, %r136, 3;
	selp.f32 	%f64, %f50, %f64, %p38;
	selp.b32 	%r140, %r106, %r140, %p38;
$L__BB4_20:
	add.s32 	%r107, %r23, 7;
	setp.ge.s32 	%p40, %r107, %r75;
	or.pred  	%p41, %p11, %p40;
	@%p41 bra 	$L__BB4_22;
	ld.global.f32 	%f51, [%rd2+28];
	setp.gt.f32 	%p42, %f51, %f64;
	add.s32 	%r108, %r136, 4;
	selp.f32 	%f64, %f51, %f64, %p42;
	selp.b32 	%r140, %r108, %r140, %p42;
$L__BB4_22:
	add.s32 	%r138, %r138, 8;
	add.s32 	%r137, %r137, 8;
	add.s32 	%r136, %r136, 8;
	setp.ne.s32 	%p43, %r137, 0;
	mov.u32 	%r156, %r8;
	@%p43 bra 	$L__BB4_6;
$L__BB4_23:
	setp.eq.s32 	%p44, %r6, 0;
	@%p44 bra 	$L__BB4_44;
	add.s32 	%r110, %r6, -1;
	setp.lt.u32 	%p45, %r110, 3;
	@%p45 bra 	$L__BB4_34;
	setp.ge.s32 	%p46, %r15, %r74;
	add.s32 	%r46, %r156, %r5;
	setp.ge.s32 	%p47, %r46, %r75;
	or.pred  	%p48, %p46, %p47;
	@%p48 bra 	$L__BB4_27;
	add.s32 	%r112, %r46, %r16;
	mul.wide.s32 	%rd15, %r112, 4;
	add.s64 	%rd16, %rd1, %rd15;
	ld.global.f32 	%f53, [%rd16];
	setp.gt.f32 	%p49, %f53, %f64;
	add.s32 	%r113, %r156, %r17;
	selp.f32 	%f64, %f53, %f64, %p49;
	selp.b32 	%r140, %r113, %r140, %p49;
$L__BB4_27:
	add.s32 	%r114, %r46, 1;
	setp.ge.s32 	%p51, %r114, %r75;
	cvt.u64.u32 	%rd18, %r156;
	cvt.s64.s32 	%rd19, %r16;
	add.s64 	%rd20, %rd18, %rd26;
	add.s64 	%rd21, %rd20, %rd19;
	shl.b64 	%rd22, %rd21, 2;
	add.s64 	%rd3, %rd1, %rd22;
	or.pred  	%p52, %p46, %p51;
	@%p52 bra 	$L__BB4_29;
	add.s32 	%r115, %r156, %r17;
	ld.global.f32 	%f54, [%rd3+4];
	setp.gt.f32 	%p53, %f54, %f64;
	add.s32 	%r116, %r115, 1;
	selp.f32 	%f64, %f54, %f64, %p53;
	selp.b32 	%r140, %r116, %r140, %p53;
$L__BB4_29:
	add.s32 	%r117, %r46, 2;
	setp.ge.s32 	%p55, %r117, %r75;
	or.pred  	%p56, %p46, %p55;
	@%p56 bra 	$L__BB4_31;
	add.s32 	%r118, %r156, %r17;
	ld.global.f32 	%f55, [%rd3+8];
	setp.gt.f32 	%p57, %f55, %f64;
	add.s32 	%r119, %r118, 2;
	selp.f32 	%f64, %f55, %f64, %p57;
	selp.b32 	%r140, %r119, %r140, %p57;
$L__BB4_31:
	add.s32 	%r120, %r46, 3;
	setp.ge.s32 	%p59, %r120, %r75;
	or.pred  	%p60, %p46, %p59;
	@%p60 bra 	$L__BB4_33;
	add.s32 	%r121, %r156, %r17;
	ld.global.f32 	%f56, [%rd3+12];
	setp.gt.f32 	%p61, %f56, %f64;
	add.s32 	%r122, %r121, 3;
	selp.f32 	%f64, %f56, %f64, %p61;
	selp.b32 	%r140, %r122, %r140, %p61;
$L__BB4_33:
	add.s32 	%r156, %r156, 4;
$L__BB4_34:
	setp.eq.s32 	%p62, %r7, 0;
	@%p62 bra 	$L__BB4_44;
	setp.eq.s32 	%p63, %r7, 1;
	@%p63 bra 	$L__BB4_41;
	setp.ge.s32 	%p64, %r15, %r74;
	add.s32 	%r59, %r156, %r5;
	setp.ge.s32 	%p65, %r59, %r75;
	or.pred  	%p66, %p64, %p65;
	@%p66 bra 	$L__BB4_38;
	add.s32 	%r124, %r59, %r16;
	mul.wide.s32 	%rd23, %r124, 4;
	add.s64 	%rd24, %rd1, %rd23;
	ld.global.f32 	%f58, [%rd24];
	setp.gt.f32 	%p67, %f58, %f64;
	add.s32 	%r125, %r156, %r17;
	selp.f32 	%f64, %f58, %f64, %p67;
	selp.b32 	%r140, %r125, %r140, %p67;
$L__BB4_38:
	add.s32 	%r126, %r59, 1;
	setp.ge.s32 	%p69, %r126, %r75;
	or.pred  	%p70, %p64, %p69;
	@%p70 bra 	$L__BB4_40;
	add.s32 	%r127, %r156, %r17;
	cvt.s64.s32 	%rd25, %r16;
	cvt.s64.s32 	%rd27, %r156;
	add.s64 	%rd28, %rd27, %rd26;
	add.s64 	%rd29, %rd28, %rd25;
	shl.b64 	%rd30, %rd29, 2;
	add.s64 	%rd31, %rd1, %rd30;
	ld.global.f32 	%f59, [%rd31+4];
	setp.gt.f32 	%p71, %f59, %f64;
	add.s32 	%r128, %r127, 1;
	selp.f32 	%f64, %f59, %f64, %p71;
	selp.b32 	%r140, %r128, %r140, %p71;
$L__BB4_40:
	add.s32 	%r156, %r156, 2;
$L__BB4_41:
	setp.eq.s32 	%p72, %r9, 0;
	@%p72 bra 	$L__BB4_44;
	setp.ge.s32 	%p73, %r15, %r74;
	add.s32 	%r68, %r156, %r5;
	setp.ge.s32 	%p74, %r68, %r75;
	or.pred  	%p75, %p73, %p74;
	@%p75 bra 	$L__BB4_44;
	add.s32 	%r129, %r68, %r16;
	mul.wide.s32 	%rd32, %r129, 4;
	add.s64 	%rd33, %rd1, %rd32;
	ld.global.f32 	%f60, [%rd33];
	setp.gt.f32 	%p76, %f60, %f64;
	add.s32 	%r130, %r156, %r17;
	selp.f32 	%f64, %f60, %f64, %p76;
	selp.b32 	%r140, %r130, %r140, %p76;
$L__BB4_44:
	add.s32 	%r134, %r134, 1;
	setp.ne.s32 	%p77, %r134, %r76;
	@%p77 bra 	$L__BB4_4;
$L__BB4_45:
	ld.param.u64 	%rd40, [_Z24maxpool2d_forward_kernelPKfPfPiiiiiiiiiii_param_2];
	ld.param.u64 	%rd39, [_Z24maxpool2d_forward_kernelPKfPfPiiiiiiiiiii_param_1];
	mad.lo.s32 	%r131, %r73, %r1, %r2;
	mad.lo.s32 	%r132, %r80, %r131, %r3;
	mad.lo.s32 	%r133, %r132, %r81, %r4;
	cvta.to.global.u64 	%rd34, %rd39;
	mul.wide.u32 	%rd35, %r133, 4;
	add.s64 	%rd36, %rd34, %rd35;
	st.global.f32 	[%rd36], %f64;
	cvta.to.global.u64 	%rd37, %rd40;
	add.s64 	%rd38, %rd37, %rd35;
	st.global.u32 	[%rd38], %r140;
$L__BB4_46:
	ret;

}
	// .globl	_Z25maxpool2d_backward_kernelPKfPKiPfiiiiiiiiii
.visible .entry _Z25maxpool2d_backward_kernelPKfPKiPfiiiiiiiiii(
	.param .u64 .ptr .align 1 _Z25maxpool2d_backward_kernelPKfPKiPfiiiiiiiiii_param_0,
	.param .u64 .ptr .align 1 _Z25maxpool2d_backward_kernelPKfPKiPfiiiiiiiiii_param_1,
	.param .u64 .ptr .align 1 _Z25maxpool2d_backward_kernelPKfPKiPfiiiiiiiiii_param_2,
	.param .u32 _Z25maxpool2d_backward_kernelPKfPKiPfiiiiiiiiii_param_3,
	.param .u32 _Z25maxpool2d_backward_kernelPKfPKiPfiiiiiiiiii_param_4,
	.param .u32 _Z25maxpool2d_backward_kernelPKfPKiPfiiiiiiiiii_param_5,
	.param .u32 _Z25maxpool2d_backward_kernelPKfPKiPfiiiiiiiiii_param_6,
	.param .u32 _Z25maxpool2d_backward_kernelPKfPKiPfiiiiiiiiii_param_7,
	.param .u32 _Z25maxpool2d_backward_kernelPKfPKiPfiiiiiiiiii_param_8,
	.param .u32 _Z25maxpool2d_backward_kernelPKfPKiPfiiiiiiiiii_param_9,
	.param .u32 _Z25maxpool2d_backward_kernelPKfPKiPfiiiiiiiiii_param_10,
	.param .u32 _Z25maxpool2d_backward_kernelPKfPKiPfiiiiiiiiii_param_11,
	.param .u32 _Z25maxpool2d_backward_kernelPKfPKiPfiiiiiiiiii_param_12
)
{
	.reg .pred 	%p<11>;
	.reg .b32 	%r<28>;
	.reg .b32 	%f<3>;
	.reg .b64 	%rd<12>;

	ld.param.u64 	%rd2, [_Z25maxpool2d_backward_kernelPKfPKiPfiiiiiiiiii_param_0];
	ld.param.u64 	%rd3, [_Z25maxpool2d_backward_kernelPKfPKiPfiiiiiiiiii_param_1];
	ld.param.u64 	%rd4, [_Z25maxpool2d_backward_kernelPKfPKiPfiiiiiiiiii_param_2];
	ld.param.u32 	%r16, [_Z25maxpool2d_backward_kernelPKfPKiPfiiiiiiiiii_param_3];
	ld.param.u32 	%r8, [_Z25maxpool2d_backward_kernelPKfPKiPfiiiiiiiiii_param_4];
	ld.param.u32 	%r9, [_Z25maxpool2d_backward_kernelPKfPKiPfiiiiiiiiii_param_5];
	ld.param.u32 	%r10, [_Z25maxpool2d_backward_kernelPKfPKiPfiiiiiiiiii_param_6];
	ld.param.u32 	%r11, [_Z25maxpool2d_backward_kernelPKfPKiPfiiiiiiiiii_param_8];
	ld.param.u32 	%r12, [_Z25maxpool2d_backward_kernelPKfPKiPfiiiiiiiiii_param_9];
	ld.param.u32 	%r13, [_Z25maxpool2d_backward_kernelPKfPKiPfiiiiiiiiii_param_10];
	ld.param.u32 	%r14, [_Z25maxpool2d_backward_kernelPKfPKiPfiiiiiiiiii_param_11];
	ld.param.u32 	%r15, [_Z25maxpool2d_backward_kernelPKfPKiPfiiiiiiiiii_param_12];
	mov.u32 	%r1, %ctaid.z;
	mov.u32 	%r2, %ctaid.y;
	mov.u32 	%r17, %ctaid.x;
	div.u32 	%r3, %r17, %r15;
	mul.lo.s32 	%r18, %r3, %r15;
	sub.s32 	%r4, %r17, %r18;
	setp.ge.s32 	%p1, %r1, %r16;
	setp.ge.s32 	%p2, %r2, %r8;
	or.pred  	%p3, %p1, %p2;
	setp.ge.s32 	%p4, %r3, %r14;
	or.pred  	%p5, %p3, %p4;
	setp.ge.s32 	%p6, %r4, %r15;
	or.pred  	%p7, %p5, %p6;
	@%p7 bra 	$L__BB5_3;
	cvta.to.global.u64 	%rd5, %rd3;
	cvta.to.global.u64 	%rd6, %rd2;
	mad.lo.s32 	%r5, %r8, %r1, %r2;
	mad.lo.s32 	%r19, %r14, %r5, %r3;
	mad.lo.s32 	%r20, %r19, %r15, %r4;
	mul.wide.u32 	%rd7, %r20, 4;
	add.s64 	%rd1, %rd6, %rd7;
	add.s64 	%rd8, %rd5, %rd7;
	ld.global.u32 	%r21, [%rd8];
	div.s32 	%r22, %r21, %r11;
	mul.lo.s32 	%r23, %r22, %r11;
	sub.s32 	%r24, %r21, %r23;
	mad.lo.s32 	%r6, %r3, %r12, %r22;
	mad.lo.s32 	%r25, %r4, %r13, %r24;
	setp.ge.s32 	%p8, %r6, %r9;
	setp.ge.s32 	%p9, %r25, %r10;
	or.pred  	%p10, %p8, %p9;
	@%p10 bra 	$L__BB5_3;
	ld.global.f32 	%f1, [%rd1];
	mad.lo.s32 	%r26, %r5, %r9, %r6;
	mad.lo.s32 	%r27, %r26, %r10, %r25;
	cvta.to.global.u64 	%rd9, %rd4;
	mul.wide.s32 	%rd10, %r27, 4;
	add.s64 	%rd11, %rd9, %rd10;
	atom.global.add.f32 	%f2, [%rd11], %f1;
$L__BB5_3:
	ret;

}


// ===== COMPILED SASS (sm_100) =====

	.target	sm_100

	.elftype	@"ET_EXEC"


//--------------------- .note.nv.tkinfo           --------------------------
	.section	.note.nv.tkinfo,"",@"SHT_NOTE"
	.sectionflags	@"SHF_NOTE_NV_TKINFO"
	.tkinfo
        /*0018*/ 	.word	0x00000002
        /*0030*/ 	.string	""
        /*0030*/ 	.string	"ptxas"
        /*0030*/ 	.string	"Cuda compilation tools, release 13.0, V13.0.88"
        /*0030*/ 	.string	"Build cuda_13.0.r13.0/compiler.36424714_0"
        /*0030*/ 	.string	"-arch sm_100 -m 64 "



//--------------------- .note.nv.cuinfo           --------------------------
	.section	.note.nv.cuinfo,"",@"SHT_NOTE"
	.sectionflags	@"SHF_NOTE_NV_CUINFO"
        /*0018*/ 	.short	0x0002
        /*001a*/ 	.short	0x0064
        /*001c*/ 	.short	0x0082
	.zero		2


//--------------------- .nv.info                  --------------------------
	.section	.nv.info,"",@"SHT_CUDA_INFO"
	.align	4


	//----- nvinfo : EIATTR_REGCOUNT
	.align		4
        /*0000*/ 	.byte	0x04, 0x2f
        /*0002*/ 	.short	(.L_1 - .L_0)
	.align		4
.L_0:
        /*0004*/ 	.word	index@(_Z21conv2d_forward_kernelPKfS0_S0_Pfiiiiiiiiiiiii)
        /*0008*/ 	.word	0x00000020


	//----- nvinfo : EIATTR_FRAME_SIZE
	.align		4
.L_1:
        /*000c*/ 	.byte	0x04, 0x11
        /*000e*/ 	.short	(.L_3 - .L_2)
	.align		4
.L_2:
        /*0010*/ 	.word	index@(_Z21conv2d_forward_kernelPKfS0_S0_Pfiiiiiiiiiiiii)
        /*0014*/ 	.word	0x00000000


	//----- nvinfo : EIATTR_REGCOUNT
	.align		4
.L_3:
        /*0018*/ 	.byte	0x04, 0x2f
        /*001a*/ 	.short	(.L_5 - .L_4)
	.align		4
.L_4:
        /*001c*/ 	.word	index@(_Z28conv2d_backward_input_kernelPKfS0_Pfiiiiiiiiiiiii)
        /*0020*/ 	.word	0x0000001e


	//----- nvinfo : EIATTR_FRAME_SIZE
	.align		4
.L_5:
        /*0024*/ 	.byte	0x04, 0x11
        /*0026*/ 	.short	(.L_7 - .L_6)
	.align		4
.L_6:
        /*0028*/ 	.word	index@(_Z28conv2d_backward_input_kernelPKfS0_Pfiiiiiiiiiiiii)
        /*002c*/ 	.word	0x00000000


	//----- nvinfo : EIATTR_REGCOUNT
	.align		4
.L_7:
        /*0030*/ 	.byte	0x04, 0x2f
        /*0032*/ 	.short	(.L_9 - .L_8)
	.align		4
.L_8:
        /*0034*/ 	.word	index@(_Z30conv2d_backward_weights_kernelPKfS0_Pfiiiiiiiiiiiii)
        /*0038*/ 	.word	0x00000020


	//----- nvinfo : EIATTR_FRAME_SIZE
	.align		4
.L_9:
        /*003c*/ 	.byte	0x04, 0x11
        /*003e*/ 	.short	(.L_11 - .L_10)
	.align		4
.L_10:
        /*0040*/ 	.word	index@(_Z30conv2d_backward_weights_kernelPKfS0_Pfiiiiiiiiiiiii)
        /*0044*/ 	.word	0x00000000


	//----- nvinfo : EIATTR_REGCOUNT
	.align		4
.L_11:
        /*0048*/ 	.byte	0x04, 0x2f
        /*004a*/ 	.short	(.L_13 - .L_12)
	.align		4
.L_12:
        /*004c*/ 	.word	index@(_Z27conv2d_backward_bias_kernelPKfPfiiii)
        /*0050*/ 	.word	0x0000001e


	//----- nvinfo : EIATTR_FRAME_SIZE
	.align		4
.L_13:
        /*0054*/ 	.byte	0x04, 0x11
        /*0056*/ 	.short	(.L_15 - .L_14)
	.align		4
.L_14:
        /*0058*/ 	.word	index@(_Z27conv2d_backward_bias_kernelPKfPfiiii)
        /*005c*/ 	.word	0x00000000


	//----- nvinfo : EIATTR_REGCOUNT
	.align		4
.L_15:
        /*0060*/ 	.byte	0x04, 0x2f
        /*0062*/ 	.short	(.L_17 - .L_16)
	.align		4
.L_16:
        /*0064*/ 	.word	index@(_Z24maxpool2d_forward_kernelPKfPfPiiiiiiiiiii)
        /*0068*/ 	.word	0x0000001f


	//----- nvinfo : EIATTR_FRAME_SIZE
	.align		4
.L_17:
        /*006c*/ 	.byte	0x04, 0x11
        /*006e*/ 	.short	(.L_19 - .L_18)
	.align		4
.L_18:
        /*0070*/ 	.word	index@(_Z24maxpool2d_forward_kernelPKfPfPiiiiiiiiiii)
        /*0074*/ 	.word	0x00000000


	//----- nvinfo : EIATTR_REGCOUNT
	.align		4
.L_19:
        /*0078*/ 	.byte	0x04, 0x2f
        /*007a*/ 	.short	(.L_21 - .L_20)
	.align		4
.L_20:
        /*007c*/ 	.word	index@(_Z25maxpool2d_backward_kernelPKfPKiPfiiiiiiiiii)
        /*0080*/ 	.word	0x00000014


	//----- nvinfo : EIATTR_FRAME_SIZE
	.align		4
.L_21:
        /*0084*/ 	.byte	0x04, 0x11
        /*0086*/ 	.short	(.L_23 - .L_22)
	.align		4
.L_22:
        /*0088*/ 	.word	index@(_Z25maxpool2d_backward_kernelPKfPKiPfiiiiiiiiii)
        /*008c*/ 	.word	0x00000000


	//----- nvinfo : EIATTR_MIN_STACK_SIZE
	.align		4
.L_23:
        /*0090*/ 	.byte	0x04, 0x12
        /*0092*/ 	.short	(.L_25 - .L_24)
	.align		4
.L_24:
        /*0094*/ 	.word	index@(_Z25maxpool2d_backward_kernelPKfPKiPfiiiiiiiiii)
        /*0098*/ 	.word	0x00000000


	//----- nvinfo : EIATTR_MIN_STACK_SIZE
	.align		4
.L_25:
        /*009c*/ 	.byte	0x04, 0x12
        /*009e*/ 	.short	(.L_27 - .L_26)
	.align		4
.L_26:
        /*00a0*/ 	.word	index@(_Z24maxpool2d_forward_kernelPKfPfPiiiiiiiiiii)
        /*00a4*/ 	.word	0x00000000


	//----- nvinfo : EIATTR_MIN_STACK_SIZE
	.align		4
.L_27:
        /*00a8*/ 	.byte	0x04, 0x12
        /*00aa*/ 	.short	(.L_29 - .L_28)
	.align		4
.L_28:
        /*00ac*/ 	.word	index@(_Z27conv2d_backward_bias_kernelPKfPfiiii)
        /*00b0*/ 	.word	0x00000000


	//----- nvinfo : EIATTR_MIN_STACK_SIZE
	.align		4
.L_29:
        /*00b4*/ 	.byte	0x04, 0x12
        /*00b6*/ 	.short	(.L_31 - .L_30)
	.align		4
.L_30:
        /*00b8*/ 	.word	index@(_Z30conv2d_backward_weights_kernelPKfS0_Pfiiiiiiiiiiiii)
        /*00bc*/ 	.word	0x00000000


	//----- nvinfo : EIATTR_MIN_STACK_SIZE
	.align		4
.L_31:
        /*00c0*/ 	.byte	0x04, 0x12
        /*00c2*/ 	.short	(.L_33 - .L_32)
	.align		4
.L_32:
        /*00c4*/ 	.word	index@(_Z28conv2d_backward_input_kernelPKfS0_Pfiiiiiiiiiiiii)
        /*00c8*/ 	.word	0x00000000


	//----- nvinfo : EIATTR_MIN_STACK_SIZE
	.align		4
.L_33:
        /*00cc*/ 	.byte	0x04, 0x12
        /*00ce*/ 	.short	(.L_35 - .L_34)
	.align		4
.L_34:
        /*00d0*/ 	.word	index@(_Z21conv2d_forward_kernelPKfS0_S0_Pfiiiiiiiiiiiii)
        /*00d4*/ 	.word	0x00000000
.L_35:


//--------------------- .nv.compat                --------------------------
	.section	.nv.compat,"",@"SHT_CUDA_COMPAT_INFO"
	.align	4
        /*0000*/ 	.byte	0x02, 0x09, 0x00, 0x00, 0x02, 0x02, 0x01, 0x00, 0x02, 0x05, 0x05, 0x00, 0x03, 0x07, 0x01, 0x01
        /*0010*/ 	.byte	0x02, 0x03, 0x00, 0x00, 0x02, 0x06, 0x01, 0x00, 0x04, 0x0b, 0x08, 0x00, 0x09, 0x00, 0x00, 0x00
        /*0020*/ 	.byte	0x00, 0x00, 0x00, 0x00


//--------------------- .nv.info._Z25maxpool2d_backward_kernelPKfPKiPfiiiiiiiiii --------------------------
	.section	.nv.info._Z25maxpool2d_backward_kernelPKfPKiPfiiiiiiiiii,"",@"SHT_CUDA_INFO"
	.sectionflags	@""
	.align	4


	//----- nvinfo : EIATTR_CUDA_API_VERSION
	.align		4
        /*0000*/ 	.byte	0x04, 0x37
        /*0002*/ 	.short	(.L_37 - .L_36)
.L_36:
        /*0004*/ 	.word	0x00000082


	//----- nvinfo : EIATTR_KPARAM_INFO
	.align		4
.L_37:
        /*0008*/ 	.byte	0x04, 0x17
        /*000a*/ 	.short	(.L_39 - .L_38)
.L_38:
        /*000c*/ 	.word	0x00000000
        /*0010*/ 	.short	0x000c
        /*0012*/ 	.short	0x003c
        /*0014*/ 	.byte	0x00, 0xf0, 0x11, 0x00


	//----- nvinfo : EIATTR_KPARAM_INFO
	.align		4
.L_39:
        /*0018*/ 	.byte	0x04, 0x17
        /*001a*/ 	.short	(.L_41 - .L_40)
.L_40:
        /*001c*/ 	.word	0x00000000
        /*0020*/ 	.short	0x000b
        /*0022*/ 	.short	0x0038
        /*0024*/ 	.byte	0x00, 0xf0, 0x11, 0x00


	//----- nvinfo : EIATTR_KPARAM_INFO
	.align		4
.L_41:
        /*0028*/ 	.byte	0x04, 0x17
        /*002a*/ 	.short	(.L_43 - .L_42)
.L_42:
        /*002c*/ 	.word	0x00000000
        /*0030*/ 	.short	0x000a
        /*0032*/ 	.short	0x0034
        /*0034*/ 	.byte	0x00, 0xf0, 0x11, 0x00


	//----- nvinfo : EIATTR_KPARAM_INFO
	.align		4
.L_43:
        /*0038*/ 	.byte	0x04, 0x17
        /*003a*/ 	.short	(.L_45 - .L_44)
.L_44:
        /*003c*/ 	.word	0x00000000
        /*0040*/ 	.short	0x0009
        /*0042*/ 	.short	0x0030
        /*0044*/ 	.byte	0x00, 0xf0, 0x11, 0x00


	//----- nvinfo : EIATTR_KPARAM_INFO
	.align		4
.L_45:
        /*0048*/ 	.byte	0x04, 0x17
        /*004a*/ 	.short	(.L_47 - .L_46)
.L_46:
        /*004c*/ 	.word	0x00000000
        /*0050*/ 	.short	0x0008
        /*0052*/ 	.short	0x002c
        /*0054*/ 	.byte	0x00, 0xf0, 0x11, 0x00


	//----- nvinfo : EIATTR_KPARAM_INFO
	.align		4
.L_47:
        /*0058*/ 	.byte	0x04, 0x17
        /*005a*/ 	.short	(.L_49 - .L_48)
.L_48:
        /*005c*/ 	.word	0x00000000
        /*0060*/ 	.short	0x0007
        /*0062*/ 	.short	0x0028
        /*0064*/ 	.byte	0x00, 0xf0, 0x11, 0x00


	//----- nvinfo : EIATTR_KPARAM_INFO
	.align		4
.L_49:
        /*0068*/ 	.byte	0x04, 0x17
        /*006a*/ 	.short	(.L_51 - .L_50)
.L_50:
        /*006c*/ 	.word	0x00000000
        /*0070*/ 	.short	0x0006
        /*0072*/ 	.short	0x0024
        /*0074*/ 	.byte	0x00, 0xf0, 0x11, 0x00


	//----- nvinfo : EIATTR_KPARAM_INFO
	.align		4
.L_51:
        /*0078*/ 	.byte	0x04, 0x17
        /*007a*/ 	.short	(.L_53 - .L_52)
.L_52:
        /*007c*/ 	.word	0x00000000
        /*0080*/ 	.short	0x0005
        /*0082*/ 	.short	0x0020
        /*0084*/ 	.byte	0x00, 0xf0, 0x11, 0x00


	//----- nvinfo : EIATTR_KPARAM_INFO
	.align		4
.L_53:
        /*0088*/ 	.byte	0x04, 0x17
        /*008a*/ 	.short	(.L_55 - .L_54)
.L_54:
        /*008c*/ 	.word	0x00000000
        /*0090*/ 	.short	0x0004
        /*0092*/ 	.short	0x001c
        /*0094*/ 	.byte	0x00, 0xf0, 0x11, 0x00


	//----- nvinfo : EIATTR_KPARAM_INFO
	.align		4
.L_55:
        /*0098*/ 	.byte	0x04, 0x17
        /*009a*/ 	.short	(.L_57 - .L_56)
.L_56:
        /*009c*/ 	.word	0x00000000
        /*00a0*/ 	.short	0x0003
        /*00a2*/ 	.short	0x0018
        /*00a4*/ 	.byte	0x00, 0xf0, 0x11, 0x00


	//----- nvinfo : EIATTR_KPARAM_INFO
	.align		4
.L_57:
        /*00a8*/ 	.byte	0x04, 0x17
        /*00aa*/ 	.short	(.L_59 - .L_58)
.L_58:
        /*00ac*/ 	.word	0x00000000
        /*00b0*/ 	.short	0x0002
        /*00b2*/ 	.short	0x0010
        /*00b4*/ 	.byte	0x00, 0xf5, 0x21, 0x00


	//----- nvinfo : EIATTR_KPARAM_INFO
	.align		4
.L_59:
        /*00b8*/ 	.byte	0x04, 0x17
        /*00ba*/ 	.short	(.L_61 - .L_60)
.L_60:
        /*00bc*/ 	.word	0x00000000
        /*00c0*/ 	.short	0x0001
        /*00c2*/ 	.short	0x0008
        /*00c4*/ 	.byte	0x00, 0xf5, 0x21, 0x00


	//----- nvinfo : EIATTR_KPARAM_INFO
	.align		4
.L_61:
        /*00c8*/ 	.byte	0x04, 0x17
        /*00ca*/ 	.short	(.L_63 - .L_62)
.L_62:
        /*00cc*/ 	.word	0x00000000
        /*00d0*/ 	.short	0x0000
        /*00d2*/ 	.short	0x0000
        /*00d4*/ 	.byte	0x00, 0xf5, 0x21, 0x00


	//----- nvinfo : EIATTR_SPARSE_MMA_MASK
	.align		4
.L_63:
        /*00d8*/ 	.byte	0x03, 0x50
        /*00da*/ 	.short	0x0000


	//----- nvinfo : EIATTR_MAXREG_COUNT
	.align		4
        /*00dc*/ 	.byte	0x03, 0x1b
        /*00de*/ 	.short	0x00ff


	//----- nvinfo : EIATTR_MERCURY_ISA_VERSION
	.align		4
        /*00e0*/ 	.byte	0x03, 0x5f
        /*00e2*/ 	.short	0x0101


	//----- nvinfo : EIATTR_VRC_CTA_INIT_COUNT
	.align		4
        /*00e4*/ 	.byte	0x02, 0x4a
	.zero		1
	.zero		1


	//----- nvinfo : EIATTR_EXIT_INSTR_OFFSETS
	.align		4
        /*00e8*/ 	.byte	0x04, 0x1c
        /*00ea*/ 	.short	(.L_65 - .L_64)


	//   ....[0]....
.L_64:
        /*00ec*/ 	.word	0x000001e0


	//   ....[1]....
        /*00f0*/ 	.word	0x00000480


	//   ....[2]....
        /*00f4*/ 	.word	0x000004f0


	//----- nvinfo : EIATTR_CBANK_PARAM_SIZE
	.align		4
.L_65:
        /*00f8*/ 	.byte	0x03, 0x19
        /*00fa*/ 	.short	0x0040


	//----- nvinfo : EIATTR_PARAM_CBANK
	.align		4
        /*00fc*/ 	.byte	0x04, 0x0a
        /*00fe*/ 	.short	(.L_67 - .L_66)
	.align		4
.L_66:
        /*0100*/ 	.word	index@(.nv.constant0._Z25maxpool2d_backward_kernelPKfPKiPfiiiiiiiiii)
        /*0104*/ 	.short	0x0380
        /*0106*/ 	.short	0x0040


	//----- nvinfo : EIATTR_SW_WAR
	.align		4
.L_67:
        /*0108*/ 	.byte	0x04, 0x36
        /*010a*/ 	.short	(.L_69 - .L_68)
.L_68:
        /*010c*/ 	.word	0x00000008
.L_69:


//--------------------- .nv.info._Z24maxpool2d_forward_kernelPKfPfPiiiiiiiiiii --------------------------
	.section	.nv.info._Z24maxpool2d_forward_kernelPKfPfPiiiiiiiiiii,"",@"SHT_CUDA_INFO"
	.sectionflags	@""
	.align	4


	//----- nvinfo : EIATTR_CUDA_API_VERSION
	.align		4
        /*0000*/ 	.byte	0x04, 0x37
        /*0002*/ 	.short	(.L_71 - .L_70)
.L_70:
        /*0004*/ 	.word	0x00000082


	//----- nvinfo : EIATTR_KPARAM_INFO
	.align		4
.L_71:
        /*0008*/ 	.byte	0x04, 0x17
        /*000a*/ 	.short	(.L_73 - .L_72)
.L_72:
        /*000c*/ 	.word	0x00000000
        /*0010*/ 	.short	0x000c
        /*0012*/ 	.short	0x003c
        /*0014*/ 	.byte	0x00, 0xf0, 0x11, 0x00


	//----- nvinfo : EIATTR_KPARAM_INFO
	.align		4
.L_73:
        /*0018*/ 	.byte	0x04, 0x17
        /*001a*/ 	.short	(.L_75 - .L_74)
.L_74:
        /*001c*/ 	.word	0x00000000
        /*0020*/ 	.short	0x000b
        /*0022*/ 	.short	0x0038
        /*0024*/ 	.byte	0x00, 0xf0, 0x11, 0x00


	//----- nvinfo : EIATTR_KPARAM_INFO
	.align		4
.L_75:
        /*0028*/ 	.byte	0x04, 0x17
        /*002a*/ 	.short	(.L_77 - .L_76)
.L_76:
        /*002c*/ 	.word	0x00000000
        /*0030*/ 	.short	0x000a
        /*0032*/ 	.short	0x0034
        /*0034*/ 	.byte	0x00, 0xf0, 0x11, 0x00


	//----- nvinfo : EIATTR_KPARAM_INFO
	.align		4
.L_77:
        /*0038*/ 	.byte	0x04, 0x17
        /*003a*/ 	.short	(.L_79 - .L_78)
.L_78:
        /*003c*/ 	.word	0x00000000
        /*0040*/ 	.short	0x0009
        /*0042*/ 	.short	0x0030
        /*0044*/ 	.byte	0x00, 0xf0, 0x11, 0x00


	//----- nvinfo : EIATTR_KPARAM_INFO
	.align		4
.L_79:
        /*0048*/ 	.byte	0x04, 0x17
        /*004a*/ 	.short	(.L_81 - .L_80)
.L_80:
        /*004c*/ 	.word	0x00000000
        /*0050*/ 	.short	0x0008
        /*0052*/ 	.short	0x002c
        /*0054*/ 	.byte	0x00, 0xf0, 0x11, 0x00


	//----- nvinfo : EIATTR_KPARAM_INFO
	.align		4
.L_81:
        /*0058*/ 	.byte	0x04, 0x17
        /*005a*/ 	.short	(.L_83 - .L_82)
.L_82:
        /*005c*/ 	.word	0x00000000
        /*0060*/ 	.short	0x0007
        /*0062*/ 	.short	0x0028
        /*0064*/ 	.byte	0x00, 0xf0, 0x11, 0x00


	//----- nvinfo : EIATTR_KPARAM_INFO
	.align		4
.L_83:
        /*0068*/ 	.byte	0x04, 0x17
        /*006a*/ 	.short	(.L_85 - .L_84)
.L_84:
        /*006c*/ 	.word	0x00000000
        /*0070*/ 	.short	0x0006
        /*0072*/ 	.short	0x0024
        /*0074*/ 	.byte	0x00, 0xf0, 0x11, 0x00


	//----- nvinfo : EIATTR_KPARAM_INFO
	.align		4
.L_85:
        /*0078*/ 	.byte	0x04, 0x17
        /*007a*/ 	.short	(.L_87 - .L_86)
.L_86:
        /*007c*/ 	.word	0x00000000
        /*0080*/ 	.short	0x0005
        /*0082*/ 	.short	0x0020
        /*0084*/ 	.byte	0x00, 0xf0, 0x11, 0x00


	//----- nvinfo : EIATTR_KPARAM_INFO
	.align		4
.L_87:
        /*0088*/ 	.byte	0x04, 0x17
        /*008a*/ 	.short	(.L_89 - .L_88)
.L_88:
        /*008c*/ 	.word	0x00000000
        /*0090*/ 	.short	0x0004
        /*0092*/ 	.short	0x001c
        /*0094*/ 	.byte	0x00, 0xf0, 0x11, 0x00


	//----- nvinfo : EIATTR_KPARAM_INFO
	.align		4
.L_89:
        /*0098*/ 	.byte	0x04, 0x17
        /*009a*/ 	.short	(.L_91 - .L_90)
.L_90:
        /*009c*/ 	.word	0x00000000
        /*00a0*/ 	.short	0x0003
        /*00a2*/ 	.short	0x0018
        /*00a4*/ 	.byte	0x00, 0xf0, 0x11, 0x00


	//----- nvinfo : EIATTR_KPARAM_INFO
	.align		4
.L_91:
        /*00a8*/ 	.byte	0x04, 0x17
        /*00aa*/ 	.short	(.L_93 - .L_92)
.L_92:
        /*00ac*/ 	.word	0x00000000
        /*00b0*/ 	.short	0x0002
        /*00b2*/ 	.short	0x0010
        /*00b4*/ 	.byte	0x00, 0xf5, 0x21, 0x00


	//----- nvinfo : EIATTR_KPARAM_INFO
	.align		4
.L_93:
        /*00b8*/ 	.byte	0x04, 0x17
        /*00ba*/ 	.short	(.L_95 - .L_94)
.L_94:
        /*00bc*/ 	.word	0x00000000
        /*00c0*/ 	.short	0x0001
        /*00c2*/ 	.short	0x0008
        /*00c4*/ 	.byte	0x00, 0xf5, 0x21, 0x00


	//----- nvinfo : EIATTR_KPARAM_INFO
	.align		4
.L_95:
        /*00c8*/ 	.byte	0x04, 0x17
        /*00ca*/ 	.short	(.L_97 - .L_96)
.L_96:
        /*00cc*/ 	.word	0x00000000
        /*00d0*/ 	.short	0x0000
        /*00d2*/ 	.short	0x0000
        /*00d4*/ 	.byte	0x00, 0xf5, 0x21, 0x00


	//----- nvinfo : EIATTR_SPARSE_MMA_MASK
	.align		4
.L_97:
        /*00d8*/ 	.byte	0x03, 0x50
        /*00da*/ 	.short	0x0000


	//----- nvinfo : EIATTR_MAXREG_COUNT
	.align		4
        /*00dc*/ 	.byte	0x03, 0x1b
        /*00de*/ 	.short	0x00ff


	//----- nvinfo : EIATTR_MERCURY_ISA_VERSION
	.align		4
        /*00e0*/ 	.byte	0x03, 0x5f
        /*00e2*/ 	.short	0x0101


	//----- nvinfo : EIATTR_VRC_CTA_INIT_COUNT
	.align		4
        /*00e4*/ 	.byte	0x02, 0x4a
	.zero		1
	.zero		1


	//----- nvinfo : EIATTR_EXIT_INSTR_OFFSETS
	.align		4
        /*00e8*/ 	.byte	0x04, 0x1c
        /*00ea*/ 	.short	(.L_99 - .L_98)


	//   ....[0]....
.L_98:
        /*00ec*/ 	.word	0x000001e0


	//   ....[1]....
        /*00f0*/ 	.word	0x00001060


	//----- nvinfo : EIATTR_CBANK_PARAM_SIZE
	.align		4
.L_99:
        /*00f4*/ 	.byte	0x03, 0x19
        /*00f6*/ 	.short	0x0040


	//----- nvinfo : EIATTR_PARAM_CBANK
	.align		4
        /*00f8*/ 	.byte	0x04, 0x0a
        /*00fa*/ 	.short	(.L_101 - .L_100)
	.align		4
.L_100:
        /*00fc*/ 	.word	index@(.nv.constant0._Z24maxpool2d_forward_kernelPKfPfPiiiiiiiiiii)
        /*0100*/ 	.short	0x0380
        /*0102*/ 	.short	0x0040


	//----- nvinfo : EIATTR_SW_WAR
	.align		4
.L_101:
        /*0104*/ 	.byte	0x04, 0x36
        /*0106*/ 	.short	(.L_103 - .L_102)
.L_102:
        /*0108*/ 	.word	0x00000008
.L_103:


//--------------------- .nv.info._Z27conv2d_backward_bias_kernelPKfPfiiii --------------------------
	.section	.nv.info._Z27conv2d_backward_bias_kernelPKfPfiiii,"",@"SHT_CUDA_INFO"
	.sectionflags	@""
	.align	4


	//----- nvinfo : EIATTR_CUDA_API_VERSION
	.align		4
        /*0000*/ 	.byte	0x04, 0x37
        /*0002*/ 	.short	(.L_105 - .L_104)
.L_104:
        /*0004*/ 	.word	0x00000082


	//----- nvinfo : EIATTR_KPARAM_INFO
	.align		4
.L_105:
        /*0008*/ 	.byte	0x04, 0x17
        /*000a*/ 	.short	(.L_107 - .L_106)
.L_106:
        /*000c*/ 	.word	0x00000000
        /*0010*/ 	.short	0x0005
        /*0012*/ 	.short	0x001c
        /*0014*/ 	.byte	0x00, 0xf0, 0x11, 0x00


	//----- nvinfo : EIATTR_KPARAM_INFO
	.align		4
.L_107:
        /*0018*/ 	.byte	0x04, 0x17
        /*001a*/ 	.short	(.L_109 - .L_108)
.L_108:
        /*001c*/ 	.word	0x00000000
        /*0020*/ 	.short	0x0004
        /*0022*/ 	.short	0x0018
        /*0024*/ 	.byte	0x00, 0xf0, 0x11, 0x00


	//----- nvinfo : EIATTR_KPARAM_INFO
	.align		4
.L_109:
        /*0028*/ 	.byte	0x04, 0x17
        /*002a*/ 	.short	(.L_111 - .L_110)
.L_110:
        /*002c*/ 	.word	0x00000000
        /*0030*/ 	.short	0x0003
        /*0032*/ 	.short	0x0014
        /*0034*/ 	.byte	0x00, 0xf0, 0x11, 0x00


	//----- nvinfo : EIATTR_KPARAM_INFO
	.align		4
.L_111:
        /*0038*/ 	.byte	0x04, 0x17
        /*003a*/ 	.short	(.L_113 - .L_112)
.L_112:
        /*003c*/ 	.word	0x00000000
        /*0040*/ 	.short	0x0002
        /*0042*/ 	.short	0x0010
        /*0044*/ 	.byte	0x00, 0xf0, 0x11, 0x00


	//----- nvinfo : EIATTR_KPARAM_INFO
	.align		4
.L_113:
        /*0048*/ 	.byte	0x04, 0x17
        /*004a*/ 	.short	(.L_115 - .L_114)
.L_114:
        /*004c*/ 	.word	0x00000000
        /*0050*/ 	.short	0x0001
        /*0052*/ 	.short	0x0008
        /*0054*/ 	.byte	0x00, 0xf5, 0x21, 0x00


	//----- nvinfo : EIATTR_KPARAM_INFO
	.align		4
.L_115:
        /*0058*/ 	.byte	0x04, 0x17
        /*005a*/ 	.short	(.L_117 - .L_116)
.L_116:
        /*005c*/ 	.word	0x00000000
        /*0060*/ 	.short	0x0000
        /*0062*/ 	.short	0x0000
        /*0064*/ 	.byte	0x00, 0xf5, 0x21, 0x00


	//----- nvinfo : EIATTR_SPARSE_MMA_MASK
	.align		4
.L_117:
        /*0068*/ 	.byte	0x03, 0x50
        /*006a*/ 	.short	0x0000


	//----- nvinfo : EIATTR_MAXREG_COUNT
	.align		4
        /*006c*/ 	.byte	0x03, 0x1b
        /*006e*/ 	.short	0x00ff


	//----- nvinfo : EIATTR_MERCURY_ISA_VERSION
	.align		4
        /*0070*/ 	.byte	0x03, 0x5f
        /*0072*/ 	.short	0x0101


	//----- nvinfo : EIATTR_VRC_CTA_INIT_COUNT
	.align		4
        /*0074*/ 	.byte	0x02, 0x4a
	.zero		1
	.zero		1


	//----- nvinfo : EIATTR_EXIT_INSTR_OFFSETS
	.align		4
        /*0078*/ 	.byte	0x04, 0x1c
        /*007a*/ 	.short	(.L_119 - .L_118)


	//   ....[0]....
.L_118:
        /*007c*/ 	.word	0x00000040


	//   ....[1]....
        /*0080*/ 	.word	0x000008a0


	//----- nvinfo : EIATTR_CBANK_PARAM_SIZE
	.align		4
.L_119:
        /*0084*/ 	.byte	0x03, 0x19
        /*0086*/ 	.short	0x0020


	//----- nvinfo : EIATTR_PARAM_CBANK
	.align		4
        /*0088*/ 	.byte	0x04, 0x0a
        /*008a*/ 	.short	(.L_121 - .L_120)
	.align		4
.L_120:
        /*008c*/ 	.word	index@(.nv.constant0._Z27conv2d_backward_bias_kernelPKfPfiiii)
        /*0090*/ 	.short	0x0380
        /*0092*/ 	.short	0x0020


	//----- nvinfo : EIATTR_SW_WAR
	.align		4
.L_121:
        /*0094*/ 	.byte	0x04, 0x36
        /*0096*/ 	.short	(.L_123 - .L_122)
.L_122:
        /*0098*/ 	.word	0x00000008
.L_123:


//--------------------- .nv.info._Z30conv2d_backward_weights_kernelPKfS0_Pfiiiiiiiiiiiii --------------------------
	.section	.nv.info._Z30conv2d_backward_weights_kernelPKfS0_Pfiiiiiiiiiiiii,"",@"SHT_CUDA_INFO"
	.sectionflags	@""
	.align	4


	//----- nvinfo : EIATTR_CUDA_API_VERSION
	.align		4
        /*0000*/ 	.byte	0x04, 0x37
        /*0002*/ 	.short	(.L_125 - .L_124)
.L_124:
        /*0004*/ 	.word	0x00000082


	//----- nvinfo : EIATTR_KPARAM_INFO
	.align		4
.L_125:
        /*0008*/ 	.byte	0x04, 0x17
        /*000a*/ 	.short	(.L_127 - .L_126)
.L_126:
        /*000c*/ 	.word	0x00000000
        /*0010*/ 	.short	0x000f
        /*0012*/ 	.short	0x0048
        /*0014*/ 	.byte	0x00, 0xf0, 0x11, 0x00


	//----- nvinfo : EIATTR_KPARAM_INFO
	.align		4
.L_127:
        /*0018*/ 	.byte	0x04, 0x17
        /*001a*/ 	.short	(.L_129 - .L_128)
.L_128:
        /*001c*/ 	.word	0x00000000
        /*0020*/ 	.short	0x000e
        /*0022*/ 	.short	0x0044
        /*0024*/ 	.byte	0x00, 0xf0, 0x11, 0x00


	//----- nvinfo : EIATTR_KPARAM_INFO
	.align		4
.L_129:
        /*0028*/ 	.byte	0x04, 0x17
        /*002a*/ 	.short	(.L_131 - .L_130)
.L_130:
        /*002c*/ 	.word	0x00000000
        /*0030*/ 	.short	0x000d
        /*0032*/ 	.short	0x0040
        /*0034*/ 	.byte	0x00, 0xf0, 0x11, 0x00


	//----- nvinfo : EIATTR_KPARAM_INFO
	.align		4
.L_131:
        /*0038*/ 	.byte	0x04, 0x17
        /*003a*/ 	.short	(.L_133 - .L_132)
.L_132:
        /*003c*/ 	.word	0x00000000
        /*0040*/ 	.short	0x000c
        /*0042*/ 	.short	0x003c
        /*0044*/ 	.byte	0x00, 0xf0, 0x11, 0x00


	//----- nvinfo : EIATTR_KPARAM_INFO
	.align		4
.L_133:
        /*0048*/ 	.byte	0x04, 0x17
        /*004a*/ 	.short	(.L_135 - .L_134)
.L_134:
        /*004c*/ 	.word	0x00000000
        /*0050*/ 	.short	0x000b
        /*0052*/ 	.short	0x0038
        /*0054*/ 	.byte	0x00, 0xf0, 0x11, 0x00


	//----- nvinfo : EIATTR_KPARAM_INFO
	.align		4
.L_135:
        /*0058*/ 	.byte	0x04, 0x17
        /*005a*/ 	.short	(.L_137 - .L_136)
.L_136:
        /*005c*/ 	.word	0x00000000
        /*0060*/ 	.short	0x000a
        /*0062*/ 	.short	0x0034
        /*0064*/ 	.byte	0x00, 0xf0, 0x11, 0x00


	//----- nvinfo : EIATTR_KPARAM_INFO
	.align		4
.L_137:
        /*0068*/ 	.byte	0x04, 0x17
        /*006a*/ 	.short	(.L_139 - .L_138)
.L_138:
        /*006c*/ 	.word	0x00000000
        /*0070*/ 	.short	0x0009
        /*0072*/ 	.short	0x0030
        /*0074*/ 	.byte	0x00, 0xf0, 0x11, 0x00


	//----- nvinfo : EIATTR_KPARAM_INFO
	.align		4
.L_139:
        /*0078*/ 	.byte	0x04, 0x17
        /*007a*/ 	.short	(.L_141 - .L_140)
.L_140:
        /*007c*/ 	.word	0x00000000
        /*0080*/ 	.short	0x0008
        /*0082*/ 	.short	0x002c
        /*0084*/ 	.byte	0x00, 0xf0, 0x11, 0x00


	//----- nvinfo : EIATTR_KPARAM_INFO
	.align		4
.L_141:
        /*0088*/ 	.byte	0x04, 0x17
        /*008a*/ 	.short	(.L_143 - .L_142)
.L_142:
        /*008c*/ 	.word	0x00000000
        /*0090*/ 	.short	0x0007
        /*0092*/ 	.short	0x0028
        /*0094*/ 	.byte	0x00, 0xf0, 0x11, 0x00


	//----- nvinfo : EIATTR_KPARAM_INFO
	.align		4
.L_143:
        /*0098*/ 	.byte	0x04, 0x17
        /*009a*/ 	.short	(.L_145 - .L_144)
.L_144:
        /*009c*/ 	.word	0x00000000
        /*00a0*/ 	.short	0x0006
        /*00a2*/ 	.short	0x0024
        /*00a4*/ 	.byte	0x00, 0xf0, 0x11, 0x00


	//----- nvinfo : EIATTR_KPARAM_INFO
	.align		4
.L_145:
        /*00a8*/ 	.byte	0x04, 0x17
        /*00aa*/ 	.short	(.L_147 - .L_146)
.L_146:
        /*00ac*/ 	.word	0x00000000
        /*00b0*/ 	.short	0x0005
        /*00b2*/ 	.short	0x0020
        /*00b4*/ 	.byte	0x00, 0xf0, 0x11, 0x00


	//----- nvinfo : EIATTR_KPARAM_INFO
	.align		4
.L_147:
        /*00b8*/ 	.byte	0x04, 0x17
        /*00ba*/ 	.short	(.L_149 - .L_148)
.L_148:
        /*00bc*/ 	.word	0x00000000
        /*00c0*/ 	.short	0x0004
        /*00c2*/ 	.short	0x001c
        /*00c4*/ 	.byte	0x00, 0xf0, 0x11, 0x00


	//----- nvinfo : EIATTR_KPARAM_INFO
	.align		4
.L_149:
        /*00c8*/ 	.byte	0x04, 0x17
        /*00ca*/ 	.short	(.L_151 - .L_150)
.L_150:
        /*00cc*/ 	.word	0x00000000
        /*00d0*/ 	.short	0x0003
        /*00d2*/ 	.short	0x0018
        /*00d4*/ 	.byte	0x00, 0xf0, 0x11, 0x00


	//----- nvinfo : EIATTR_KPARAM_INFO
	.align		4
.L_151:
        /*00d8*/ 	.byte	0x04, 0x17
        /*00da*/ 	.short	(.L_153 - .L_152)
.L_152:
        /*00dc*/ 	.word	0x00000000
        /*00e0*/ 	.short	0x0002
        /*00e2*/ 	.short	0x0010
        /*00e4*/ 	.byte	0x00, 0xf5, 0x21, 0x00


	//----- nvinfo : EIATTR_KPARAM_INFO
	.align		4
.L_153:
        /*00e8*/ 	.byte	0x04, 0x17
        /*00ea*/ 	.short	(.L_155 - .L_154)
.L_154:
        /*00ec*/ 	.word	0x00000000
        /*00f0*/ 	.short	0x0001
        /*00f2*/ 	.short	0x0008
        /*00f4*/ 	.byte	0x00, 0xf5, 0x21, 0x00


	//----- nvinfo : EIATTR_KPARAM_INFO
	.align		4
.L_155:
        /*00f8*/ 	.byte	0x04, 0x17
        /*00fa*/ 	.short	(.L_157 - .L_156)
.L_156:
        /*00fc*/ 	.word	0x00000000
        /*0100*/ 	.short	0x0000
        /*0102*/ 	.short	0x0000
        /*0104*/ 	.byte	0x00, 0xf5, 0x21, 0x00


	//----- nvinfo : EIATTR_SPARSE_MMA_MASK
	.align		4
.L_157:
        /*0108*/ 	.byte	0x03, 0x50
        /*010a*/ 	.short	0x0000


	//----- nvinfo : EIATTR_MAXREG_COUNT
	.align		4
        /*010c*/ 	.byte	0x03, 0x1b
        /*010e*/ 	.short	0x00ff


	//----- nvinfo : EIATTR_MERCURY_ISA_VERSION
	.align		4
        /*0110*/ 	.byte	0x03, 0x5f
        /*0112*/ 	.short	0x0101


	//----- nvinfo : EIATTR_VRC_CTA_INIT_COUNT
	.align		4
        /*0114*/ 	.byte	0x02, 0x4a
	.zero		1
	.zero		1


	//----- nvinfo : EIATTR_EXIT_INSTR_OFFSETS
	.align		4
        /*0118*/ 	.byte	0x04, 0x1c
        /*011a*/ 	.short	(.L_159 - .L_158)


	//   ....[0]....
.L_158:
        /*011c*/ 	.word	0x000001f0


	//   ....[1]....
        /*0120*/ 	.word	0x000012c0


	//----- nvinfo : EIATTR_CBANK_PARAM_SIZE
	.align		4
.L_159:
        /*0124*/ 	.byte	0x03, 0x19
        /*0126*/ 	.short	0x004c


	//----- nvinfo : EIATTR_PARAM_CBANK
	.align		4
        /*0128*/ 	.byte	0x04, 0x0a
        /*012a*/ 	.short	(.L_161 - .L_160)
	.align		4
.L_160:
        /*012c*/ 	.word	index@(.nv.constant0._Z30conv2d_backward_weights_kernelPKfS0_Pfiiiiiiiiiiiii)
        /*0130*/ 	.short	0x0380
        /*0132*/ 	.short	0x004c


	//----- nvinfo : EIATTR_SW_WAR
	.align		4
.L_161:
        /*0134*/ 	.byte	0x04, 0x36
        /*0136*/ 	.short	(.L_163 - .L_162)
.L_162:
        /*0138*/ 	.word	0x00000008
.L_163:


//--------------------- .nv.info._Z28conv2d_backward_input_kernelPKfS0_Pfiiiiiiiiiiiii --------------------------
	.section	.nv.info._Z28conv2d_backward_input_kernelPKfS0_Pfiiiiiiiiiiiii,"",@"SHT_CUDA_INFO"
	.sectionflags	@""
	.align	4


	//----- nvinfo : EIATTR_CUDA_API_VERSION
	.align		4
        /*0000*/ 	.byte	0x04, 0x37
        /*0002*/ 	.short	(.L_165 - .L_164)
.L_164:
        /*0004*/ 	.word	0x00000082


	//----- nvinfo : EIATTR_KPARAM_INFO
	.align		4
.L_165:
        /*0008*/ 	.byte	0x04, 0x17
        /*000a*/ 	.short	(.L_167 - .L_166)
.L_166:
        /*000c*/ 	.word	0x00000000
        /*0010*/ 	.short	0x000f
        /*0012*/ 	.short	0x0048
        /*0014*/ 	.byte	0x00, 0xf0, 0x11, 0x00


	//----- nvinfo : EIATTR_KPARAM_INFO
	.align		4
.L_167:
        /*0018*/ 	.byte	0x04, 0x17
        /*001a*/ 	.short	(.L_169 - .L_168)
.L_168:
        /*001c*/ 	.word	0x00000000
        /*0020*/ 	.short	0x000e
        /*0022*/ 	.short	0x0044
        /*0024*/ 	.byte	0x00, 0xf0, 0x11, 0x00


	//----- nvinfo : EIATTR_KPARAM_INFO
	.align		4
.L_169:
        /*0028*/ 	.byte	0x04, 0x17
        /*002a*/ 	.short	(.L_171 - .L_170)
.L_170:
        /*002c*/ 	.word	0x00000000
        /*0030*/ 	.short	0x000d
        /*0032*/ 	.short	0x0040
        /*0034*/ 	.byte	0x00, 0xf0, 0x11, 0x00


	//----- nvinfo : EIATTR_KPARAM_INFO
	.align		4
.L_171:
        /*0038*/ 	.byte	0x04, 0x17
        /*003a*/ 	.short	(.L_173 - .L_172)
.L_172:
        /*003c*/ 	.word	0x00000000
        /*0040*/ 	.short	0x000c
        /*0042*/ 	.short	0x003c
        /*0044*/ 	.byte	0x00, 0xf0, 0x11, 0x00


	//----- nvinfo : EIATTR_KPARAM_INFO
	.align		4
.L_173:
        /*0048*/ 	.byte	0x04, 0x17
        /*004a*/ 	.short	(.L_175 - .L_174)
.L_174:
        /*004c*/ 	.word	0x00000000
        /*0050*/ 	.short	0x000b
        /*0052*/ 	.short	0x0038
        /*0054*/ 	.byte	0x00, 0xf0, 0x11, 0x00


	//----- nvinfo : EIATTR_KPARAM_INFO
	.align		4
.L_175:
        /*0058*/ 	.byte	0x04, 0x17
        /*005a*/ 	.short	(.L_177 - .L_176)
.L_176:
        /*005c*/ 	.word	0x00000000
        /*0060*/ 	.short	0x000a
        /*0062*/ 	.short	0x0034
        /*0064*/ 	.byte	0x00, 0xf0, 0x11, 0x00


	//----- nvinfo : EIATTR_KPARAM_INFO
	.align		4
.L_177:
        /*0068*/ 	.byte	0x04, 0x17
        /*006a*/ 	.short	(.L_179 - .L_178)
.L_178:
        /*006c*/ 	.word	0x00000000
        /*0070*/ 	.short	0x0009
        /*0072*/ 	.short	0x0030
        /*0074*/ 	.byte	0x00, 0xf0, 0x11, 0x00


	//----- nvinfo : EIATTR_KPARAM_INFO
	.align		4
.L_179:
        /*0078*/ 	.byte	0x04, 0x17
        /*007a*/ 	.short	(.L_181 - .L_180)
.L_180:
        /*007c*/ 	.word	0x00000000
        /*0080*/ 	.short	0x0008
        /*0082*/ 	.short	0x002c
        /*0084*/ 	.byte	0x00, 0xf0, 0x11, 0x00


	//----- nvinfo : EIATTR_KPARAM_INFO
	.align		4
.L_181:
        /*0088*/ 	.byte	0x04, 0x17
        /*008a*/ 	.short	(.L_183 - .L_182)
.L_182:
        /*008c*/ 	.word	0x00000000
        /*0090*/ 	.short	0x0007
        /*0092*/ 	.short	0x0028
        /*0094*/ 	.byte	0x00, 0xf0, 0x11, 0x00


	//----- nvinfo : EIATTR_KPARAM_INFO
	.align		4
.L_183:
        /*0098*/ 	.byte	0x04, 0x17
        /*009a*/ 	.short	(.L_185 - .L_184)
.L_184:
        /*009c*/ 	.word	0x00000000
        /*00a0*/ 	.short	0x0006
        /*00a2*/ 	.short	0x0024
        /*00a4*/ 	.byte	0x00, 0xf0, 0x11, 0x00


	//----- nvinfo : EIATTR_KPARAM_INFO
	.align		4
.L_185:
        /*00a8*/ 	.byte	0x04, 0x17
        /*00aa*/ 	.short	(.L_187 - .L_186)
.L_186:
        /*00ac*/ 	.word	0x00000000
        /*00b0*/ 	.short	0x0005
        /*00b2*/ 	.short	0x0020
        /*00b4*/ 	.byte	0x00, 0xf0, 0x11, 0x00


	//----- nvinfo : EIATTR_KPARAM_INFO
	.align		4
.L_187:
        /*00b8*/ 	.byte	0x04, 0x17
        /*00ba*/ 	.short	(.L_189 - .L_188)
.L_188:
        /*00bc*/ 	.word	0x00000000
        /*00c0*/ 	.short	0x0004
        /*00c2*/ 	.short	0x001c
        /*00c4*/ 	.byte	0x00, 0xf0, 0x11, 0x00


	//----- nvinfo : EIATTR_KPARAM_INFO
	.align		4
.L_189:
        /*00c8*/ 	.byte	0x04, 0x17
        /*00ca*/ 	.short	(.L_191 - .L_190)
.L_190:
        /*00cc*/ 	.word	0x00000000
        /*00d0*/ 	.short	0x0003
        /*00d2*/ 	.short	0x0018
        /*00d4*/ 	.byte	0x00, 0xf0, 0x11, 0x00


	//----- nvinfo : EIATTR_KPARAM_INFO
	.align		4
.L_191:
        /*00d8*/ 	.byte	0x04, 0x17
        /*00da*/ 	.short	(.L_193 - .L_192)
.L_192:
        /*00dc*/ 	.word	0x00000000
        /*00e0*/ 	.short	0x0002
        /*00e2*/ 	.short	0x0010
        /*00e4*/ 	.byte	0x00, 0xf5, 0x21, 0x00


	//----- nvinfo : EIATTR_KPARAM_INFO
	.align		4
.L_193:
        /*00e8*/ 	.byte	0x04, 0x17
        /*00ea*/ 	.short	(.L_195 - .L_194)
.L_194:
        /*00ec*/ 	.word	0x00000000
        /*00f0*/ 	.short	0x0001
        /*00f2*/ 	.short	0x0008
        /*00f4*/ 	.byte	0x00, 0xf5, 0x21, 0x00


	//----- nvinfo : EIATTR_KPARAM_INFO
	.align		4
.L_195:
        /*00f8*/ 	.byte	0x04, 0x17
        /*00fa*/ 	.short	(.L_197 - .L_196)
.L_196:
        /*00fc*/ 	.word	0x00000000
        /*0100*/ 	.short	0x0000
        /*0102*/ 	.short	0x0000
        /*0104*/ 	.byte	0x00, 0xf5, 0x21, 0x00


	//----- nvinfo : EIATTR_SPARSE_MMA_MASK
	.align		4
.L_197:
        /*0108*/ 	.byte	0x03, 0x50
        /*010a*/ 	.short	0x0000


	//----- nvinfo : EIATTR_MAXREG_COUNT
	.align		4
        /*010c*/ 	.byte	0x03, 0x1b
        /*010e*/ 	.short	0x00ff


	//----- nvinfo : EIATTR_MERCURY_ISA_VERSION
	.align		4
        /*0110*/ 	.byte	0x03, 0x5f
        /*0112*/ 	.short	0x0101


	//----- nvinfo : EIATTR_VRC_CTA_INIT_COUNT
	.align		4
        /*0114*/ 	.byte	0x02, 0x4a
	.zero		1
	.zero		1


	//----- nvinfo : EIATTR_EXIT_INSTR_OFFSETS
	.align		4
        /*0118*/ 	.byte	0x04, 0x1c
        /*011a*/ 	.short	(.L_199 - .L_198)


	//   ....[0]....
.L_198:
        /*011c*/ 	.word	0x000001e0


	//   ....[1]....
        /*0120*/ 	.word	0x00002430


	//----- nvinfo : EIATTR_CBANK_PARAM_SIZE
	.align		4
.L_199:
        /*0124*/ 	.byte	0x03, 0x19
        /*0126*/ 	.short	0x004c


	//----- nvinfo : EIATTR_PARAM_CBANK
	.align		4
        /*0128*/ 	.byte	0x04, 0x0a
        /*012a*/ 	.short	(.L_201 - .L_200)
	.align		4
.L_200:
        /*012c*/ 	.word	index@(.nv.constant0._Z28conv2d_backward_input_kernelPKfS0_Pfiiiiiiiiiiiii)
        /*0130*/ 	.short	0x0380
        /*0132*/ 	.short	0x004c


	//----- nvinfo : EIATTR_SW_WAR
	.align		4
.L_201:
        /*0134*/ 	.byte	0x04, 0x36
        /*0136*/ 	.short	(.L_203 - .L_202)
.L_202:
        /*0138*/ 	.word	0x00000008
.L_203:


//--------------------- .nv.info._Z21conv2d_forward_kernelPKfS0_S0_Pfiiiiiiiiiiiii --------------------------
	.section	.nv.info._Z21conv2d_forward_kernelPKfS0_S0_Pfiiiiiiiiiiiii,"",@"SHT_CUDA_INFO"
	.sectionflags	@""
	.align	4


	//----- nvinfo : EIATTR_CUDA_API_VERSION
	.align		4
        /*0000*/ 	.byte	0x04, 0x37
        /*0002*/ 	.short	(.L_205 - .L_204)
.L_204:
        /*0004*/ 	.word	0x00000082


	//----- nvinfo : EIATTR_KPARAM_INFO
	.align		4
.L_205:
        /*0008*/ 	.byte	0x04, 0x17
        /*000a*/ 	.short	(.L_207 - .L_206)
.L_206:
        /*000c*/ 	.word	0x00000000
        /*0010*/ 	.short	0x0010
        /*0012*/ 	.short	0x0050
        /*0014*/ 	.byte	0x00, 0xf0, 0x11, 0x00


	//----- nvinfo : EIATTR_KPARAM_INFO
	.align		4
.L_207:
        /*0018*/ 	.byte	0x04, 0x17
        /*001a*/ 	.short	(.L_209 - .L_208)
.L_208:
        /*001c*/ 	.word	0x00000000
        /*0020*/ 	.short	0x000f
        /*0022*/ 	.short	0x004c
        /*0024*/ 	.byte	0x00, 0xf0, 0x11, 0x00


	//----- nvinfo : EIATTR_KPARAM_INFO
	.align		4
.L_209:
        /*0028*/ 	.byte	0x04, 0x17
        /*002a*/ 	.short	(.L_211 - .L_210)
.L_210:
        /*002c*/ 	.word	0x00000000
        /*0030*/ 	.short	0x000e
        /*0032*/ 	.short	0x0048
        /*0034*/ 	.byte	0x00, 0xf0, 0x11, 0x00


	//----- nvinfo : EIATTR_KPARAM_INFO
	.align		4
.L_211:
        /*0038*/ 	.byte	0x04, 0x17
        /*003a*/ 	.short	(.L_213 - .L_212)
.L_212:
        /*003c*/ 	.word	0x00000000
        /*0040*/ 	.short	0x000d
        /*0042*/ 	.short	0x0044
        /*0044*/ 	.byte	0x00, 0xf0, 0x11, 0x00


	//----- nvinfo : EIATTR_KPARAM_INFO
	.align		4
.L_213:
        /*0048*/ 	.byte	0x04, 0x17
        /*004a*/ 	.short	(.L_215 - .L_214)
.L_214:
        /*004c*/ 	.word	0x00000000
        /*0050*/ 	.short	0x000c
        /*0052*/ 	.short	0x0040
        /*0054*/ 	.byte	0x00, 0xf0, 0x11, 0x00


	//----- nvinfo : EIATTR_KPARAM_INFO
	.align		4
.L_215:
        /*0058*/ 	.byte	0x04, 0x17
        /*005a*/ 	.short	(.L_217 - .L_216)
.L_216:
        /*005c*/ 	.word	0x00000000
        /*0060*/ 	.short	0x000b
        /*0062*/ 	.short	0x003c
        /*0064*/ 	.byte	0x00, 0xf0, 0x11, 0x00


	//----- nvinfo : EIATTR_KPARAM_INFO
	.align		4
.L_217:
        /*0068*/ 	.byte	0x04, 0x17
        /*006a*/ 	.short	(.L_219 - .L_218)
.L_218:
        /*006c*/ 	.word	0x00000000
        /*0070*/ 	.short	0x000a
        /*0072*/ 	.short	0x0038
        /*0074*/ 	.byte	0x00, 0xf0, 0x11, 0x00


	//----- nvinfo : EIATTR_KPARAM_INFO
	.align		4
.L_219:
        /*0078*/ 	.byte	0x04, 0x17
        /*007a*/ 	.short	(.L_221 - .L_220)
.L_220:
        /*007c*/ 	.word	0x00000000
        /*0080*/ 	.short	0x0009
        /*0082*/ 	.short	0x0034
        /*0084*/ 	.byte	0x00, 0xf0, 0x11, 0x00


	//----- nvinfo : EIATTR_KPARAM_INFO
	.align		4
.L_221:
        /*0088*/ 	.byte	0x04, 0x17
        /*008a*/ 	.short	(.L_223 - .L_222)
.L_222:
        /*008c*/ 	.word	0x00000000
        /*0090*/ 	.short	0x0008
        /*0092*/ 	.short	0x0030
        /*0094*/ 	.byte	0x00, 0xf0, 0x11, 0x00


	//----- nvinfo : EIATTR_KPARAM_INFO
	.align		4
.L_223:
        /*0098*/ 	.byte	0x04, 0x17
        /*009a*/ 	.short	(.L_225 - .L_224)
.L_224:
        /*009c*/ 	.word	0x00000000
        /*00a0*/ 	.short	0x0007
        /*00a2*/ 	.short	0x002c
        /*00a4*/ 	.byte	0x00, 0xf0, 0x11, 0x00


	//----- nvinfo : EIATTR_KPARAM_INFO
	.align		4
.L_225:
        /*00a8*/ 	.byte	0x04, 0x17
        /*00aa*/ 	.short	(.L_227 - .L_226)
.L_226:
        /*00ac*/ 	.word	0x00000000
        /*00b0*/ 	.short	0x0006
        /*00b2*/ 	.short	0x0028
        /*00b4*/ 	.byte	0x00, 0xf0, 0x11, 0x00


	//----- nvinfo : EIATTR_KPARAM_INFO
	.align		4
.L_227:
        /*00b8*/ 	.byte	0x04, 0x17
        /*00ba*/ 	.short	(.L_229 - .L_228)
.L_228:
        /*00bc*/ 	.word	0x00000000
        /*00c0*/ 	.short	0x0005
        /*00c2*/ 	.short	0x0024
        /*00c4*/ 	.byte	0x00, 0xf0, 0x11, 0x00


	//----- nvinfo : EIATTR_KPARAM_INFO
	.align		4
.L_229:
        /*00c8*/ 	.byte	0x04, 0x17
        /*00ca*/ 	.short	(.L_231 - .L_230)
.L_230:
        /*00cc*/ 	.word	0x00000000
        /*00d0*/ 	.short	0x0004
        /*00d2*/ 	.short	0x0020
        /*00d4*/ 	.byte	0x00, 0xf0, 0x11, 0x00


	//----- nvinfo : EIATTR_KPARAM_INFO
	.align		4
.L_231:
        /*00d8*/ 	.byte	0x04, 0x17
        /*00da*/ 	.short	(.L_233 - .L_232)
.L_232:
        /*00dc*/ 	.word	0x00000000
        /*00e0*/ 	.short	0x0003
        /*00e2*/ 	.short	0x0018
        /*00e4*/ 	.byte	0x00, 0xf5, 0x21, 0x00


	//----- nvinfo : EIATTR_KPARAM_INFO
	.align		4
.L_233:
        /*00e8*/ 	.byte	0x04, 0x17
        /*00ea*/ 	.short	(.L_235 - .L_234)
.L_234:
        /*00ec*/ 	.word	0x00000000
        /*00f0*/ 	.short	0x0002
        /*00f2*/ 	.short	0x0010
        /*00f4*/ 	.byte	0x00, 0xf5, 0x21, 0x00


	//----- nvinfo : EIATTR_KPARAM_INFO
	.align		4
.L_235:
        /*00f8*/ 	.byte	0x04, 0x17
        /*00fa*/ 	.short	(.L_237 - .L_236)
.L_236:
        /*00fc*/ 	.word	0x00000000
        /*0100*/ 	.short	0x0001
        /*0102*/ 	.short	0x0008
        /*0104*/ 	.byte	0x00, 0xf5, 0x21, 0x00


	//----- nvinfo : EIATTR_KPARAM_INFO
	.align		4
.L_237:
        /*0108*/ 	.byte	0x04, 0x17
        /*010a*/ 	.short	(.L_239 - .L_238)
.L_238:
        /*010c*/ 	.word	0x00000000
        /*0110*/ 	.short	0x0000
        /*0112*/ 	.short	0x0000
        /*0114*/ 	.byte	0x00, 0xf5, 0x21, 0x00


	//----- nvinfo : EIATTR_SPARSE_MMA_MASK
	.align		4
.L_239:
        /*0118*/ 	.byte	0x03, 0x50
        /*011a*/ 	.short	0x0000


	//----- nvinfo : EIATTR_MAXREG_COUNT
	.align		4
        /*011c*/ 	.byte	0x03, 0x1b
        /*011e*/ 	.short	0x00ff


	//----- nvinfo : EIATTR_MERCURY_ISA_VERSION
	.align		4
        /*0120*/ 	.byte	0x03, 0x5f
        /*0122*/ 	.short	0x0101


	//----- nvinfo : EIATTR_VRC_CTA_INIT_COUNT
	.align		4
        /*0124*/ 	.byte	0x02, 0x4a
	.zero		1
	.zero		1


	//----- nvinfo : EIATTR_EXIT_INSTR_OFFSETS
	.align		4
        /*0128*/ 	.byte	0x04, 0x1c
        /*012a*/ 	.short	(.L_241 - .L_240)


	//   ....[0]....
.L_240:
        /*012c*/ 	.word	0x00000200


	//   ....[1]....
        /*0130*/ 	.word	0x000011a0


	//----- nvinfo : EIATTR_CBANK_PARAM_SIZE
	.align		4
.L_241:
        /*0134*/ 	.byte	0x03, 0x19
        /*0136*/ 	.short	0x0054


	//----- nvinfo : EIATTR_PARAM_CBANK
	.align		4
        /*0138*/ 	.byte	0x04, 0x0a
        /*013a*/ 	.short	(.L_243 - .L_242)
	.align		4
.L_242:
        /*013c*/ 	.word	index@(.nv.constant0._Z21conv2d_forward_kernelPKfS0_S0_Pfiiiiiiiiiiiii)
        /*0140*/ 	.short	0x0380
        /*0142*/ 	.short	0x0054


	//----- nvinfo : EIATTR_SW_WAR
	.align		4
.L_243:
        /*0144*/ 	.byte	0x04, 0x36
        /*0146*/ 	.short	(.L_245 - .L_244)
.L_244:
        /*0148*/ 	.word	0x00000008
.L_245:


//--------------------- .nv.callgraph             --------------------------
	.section	.nv.callgraph,"",@"SHT_CUDA_CALLGRAPH"
	.align	4
	.sectionentsize	8
	.align		4
        /*0000*/ 	.word	0x00000000
	.align		4
        /*0004*/ 	.word	0xffffffff
	.align		4
        /*0008*/ 	.word	0x00000000
	.align		4
        /*000c*/ 	.word	0xfffffffe
	.align		4
        /*0010*/ 	.word	0x00000000
	.align		4
        /*0014*/ 	.word	0xfffffffd
	.align		4
        /*0018*/ 	.word	0x00000000
	.align		4
        /*001c*/ 	.word	0xfffffffc


//--------------------- .text._Z25maxpool2d_backward_kernelPKfPKiPfiiiiiiiiii --------------------------
	.section	.text._Z25maxpool2d_backward_kernelPKfPKiPfiiiiiiiiii,"ax",@progbits
	.align	128
        .global         _Z25maxpool2d_backward_kernelPKfPKiPfiiiiiiiiii
        .type           _Z25maxpool2d_backward_kernelPKfPKiPfiiiiiiiiii,@function
        .size           _Z25maxpool2d_backward_kernelPKfPKiPfiiiiiiiiii,(.L_x_49 - _Z25maxpool2d_backward_kernelPKfPKiPfiiiiiiiiii)
        .other          _Z25maxpool2d_backward_kernelPKfPKiPfiiiiiiiiii,@"STO_CUDA_ENTRY STV_DEFAULT"
_Z25maxpool2d_backward_kernelPKfPKiPfiiiiiiiiii:
.text._Z25maxpool2d_backward_kernelPKfPKiPfiiiiiiiiii:
[----:B------:R-:W-:Y:S08]  /*0000*/  LDC R1, c[0x0][0x37c] ;  /* 0x0000df00ff017b82 */ /* 0x000ff00000000800 */
[----:B------:R-:W0:Y:S01]  /*0010*/  LDC.64 R2, c[0x0][0x3b8] ;  /* 0x0000ee00ff027b82 */ /* 0x000e220000000a00 */
[----:B------:R-:W1:Y:S07]  /*0020*/  S2R R6, SR_CTAID.X ;  /* 0x0000000000067919 */ /* 0x000e6e0000002500 */
[----:B------:R-:W2:Y:S08]  /*0030*/  LDC.64 R10, c[0x0][0x398] ;  /* 0x0000e600ff0a7b82 */ /* 0x000eb00000000a00 */
[----:B------:R-:W3:Y:S01]  /*0040*/  S2UR UR6, SR_CTAID.Z ;  /* 0x00000000000679c3 */ /* 0x000ee20000002700 */
[----:B0-----:R-:W0:Y:S01]  /*0050*/  I2F.U32.RP R0, R3 ;  /* 0x0000000300007306 */ /* 0x001e220000209000 */
[----:B------:R-:W-:-:S07]  /*0060*/  ISETP.NE.U32.AND P2, PT, R3, RZ, PT ;  /* 0x000000ff0300720c */ /* 0x000fce0003f45070 */
[----:B0-----:R-:W0:Y:S02]  /*0070*/  MUFU.RCP R0, R0 ;  /* 0x0000000000007308 */ /* 0x001e240000001000 */
[----:B0-----:R-:W-:-:S06]  /*0080*/  IADD3 R4, PT, PT, R0, 0xffffffe, RZ ;  /* 0x0ffffffe00047810 */ /* 0x001fcc0007ffe0ff */
[----:B------:R0:W4:Y:S02]  /*0090*/  F2I.FTZ.U32.TRUNC.NTZ R5, R4 ;  /* 0x0000000400057305 */ /* 0x000124000021f000 */
[----:B0-----:R-:W-:Y:S02]  /*00a0*/  HFMA2 R4, -RZ, RZ, 0, 0 ;  /* 0x00000000ff047431 */ /* 0x001fe400000001ff */
[----:B----4-:R-:W-:-:S04]  /*00b0*/  IMAD.MOV R8, RZ, RZ, -R5 ;  /* 0x000000ffff087224 */ /* 0x010fc800078e0a05 */
[----:B------:R-:W-:-:S04]  /*00c0*/  IMAD R7, R8, R3, RZ ;  /* 0x0000000308077224 */ /* 0x000fc800078e02ff */
[----:B------:R-:W-:Y:S02]  /*00d0*/  IMAD.HI.U32 R5, R5, R7, R4 ;  /* 0x0000000705057227 */ /* 0x000fe400078e0004 */
[----:B------:R-:W2:Y:S04]  /*00e0*/  S2R R4, SR_CTAID.Y ;  /* 0x0000000000047919 */ /* 0x000ea80000002600 */
[----:B-1----:R-:W-:-:S04]  /*00f0*/  IMAD.HI.U32 R7, R5, R6, RZ ;  /* 0x0000000605077227 */ /* 0x002fc800078e00ff */
[----:B------:R-:W-:-:S04]  /*0100*/  IMAD.MOV R5, RZ, RZ, -R7 ;  /* 0x000000ffff057224 */ /* 0x000fc800078e0a07 */
[----:B------:R-:W-:-:S05]  /*0110*/  IMAD R0, R3, R5, R6 ;  /* 0x0000000503007224 */ /* 0x000fca00078e0206 */
[----:B------:R-:W-:-:S13]  /*0120*/  ISETP.GE.U32.AND P0, PT, R0, R3, PT ;  /* 0x000000030000720c */ /* 0x000fda0003f06070 */
[----:B------:R-:W-:Y:S01]  /*0130*/  @P0 IADD3 R0, PT, PT, R0, -R3, RZ ;  /* 0x8000000300000210 */ /* 0x000fe20007ffe0ff */
[----:B------:R-:W-:Y:S01]  /*0140*/  @P0 VIADD R7, R7, 0x1 ;  /* 0x0000000107070836 */ /* 0x000fe20000000000 */
[----:B--2---:R-:W-:Y:S02]  /*0150*/  ISETP.GE.AND P0, PT, R4, R11, PT ;  /* 0x0000000b0400720c */ /* 0x004fe40003f06270 */
[----:B------:R-:W-:Y:S02]  /*0160*/  ISETP.GE.U32.AND P1, PT, R0, R3, PT ;  /* 0x000000030000720c */ /* 0x000fe40003f26070 */
[----:B---3--:R-:W-:-:S11]  /*0170*/  ISETP.LE.OR P0, PT, R10, UR6, P0 ;  /* 0x000000060a007c0c */ /* 0x008fd60008703670 */
[----:B------:R-:W-:Y:S02]  /*0180*/  @P1 IADD3 R7, PT, PT, R7, 0x1, RZ ;  /* 0x0000000107071810 */ /* 0x000fe40007ffe0ff */
[----:B------:R-:W-:-:S04]  /*0190*/  @!P2 LOP3.LUT R7, RZ, R3, RZ, 0x33, !PT ;  /* 0x00000003ff07a212 */ /* 0x000fc800078e33ff */
[----:B------:R-:W-:Y:S01]  /*01a0*/  ISETP.GE.OR P0, PT, R7, R2, P0 ;  /* 0x000000020700720c */ /* 0x000fe20000706670 */
[----:B------:R-:W-:-:S04]  /*01b0*/  IMAD.MOV R0, RZ, RZ, -R7 ;  /* 0x000000ffff007224 */ /* 0x000fc800078e0a07 */
[----:B------:R-:W-:-:S05]  /*01c0*/  IMAD R0, R3, R0, R6 ;  /* 0x0000000003007224 */ /* 0x000fca00078e0206 */
[----:B------:R-:W-:-:S13]  /*01d0*/  ISETP.GE.OR P0, PT, R0, R3, P0 ;  /* 0x000000030000720c */ /* 0x000fda0000706670 */
[----:B------:R-:W-:Y:S05]  /*01e0*/  @P0 EXIT ;  /* 0x000000000000094d */ /* 0x000fea0003800000 */
[----:B------:R-:W0:Y:S01]  /*01f0*/  LDC.64 R8, c[0x0][0x388] ;  /* 0x0000e200ff087b82 */ /* 0x000e220000000a00 */
[----:B------:R-:W1:Y:S01]  /*0200*/  LDCU.64 UR4, c[0x0][0x358] ;  /* 0x00006b00ff0477ac */ /* 0x000e620008000a00 */
[----:B------:R-:W-:Y:S01]  /*0210*/  IMAD R5, R11, UR6, R4 ;  /* 0x000000060b057c24 */ /* 0x000fe2000f8e0204 */
[----:B------:R-:W2:Y:S03]  /*0220*/  LDCU.64 UR6, c[0x0][0x3b0] ;  /* 0x00007600ff0677ac */ /* 0x000ea60008000a00 */
[----:B------:R-:W-:Y:S02]  /*0230*/  IMAD R2, R5, R2, R7 ;  /* 0x0000000205027224 */ /* 0x000fe400078e0207 */
[----:B------:R-:W3:Y:S01]  /*0240*/  LDC R15, c[0x0][0x3ac] ;  /* 0x0000eb00ff0f7b82 */ /* 0x000ee20000000800 */
[----:B------:R-:W4:Y:S01]  /*0250*/  LDCU.64 UR8, c[0x0][0x3a0] ;  /* 0x00007400ff0877ac */ /* 0x000f220008000a00 */
[----:B------:R-:W-:-:S04]  /*0260*/  IMAD R3, R2, R3, R0 ;  /* 0x0000000302037224 */ /* 0x000fc800078e0200 */
[----:B0-----:R-:W-:-:S05]  /*0270*/  IMAD.WIDE.U32 R8, R3, 0x4, R8 ;  /* 0x0000000403087825 */ /* 0x001fca00078e0008 */
[----:B-1----:R0:W5:Y:S01]  /*0280*/  LDG.E R2, desc[UR4][R8.64] ;  /* 0x0000000408027981 */ /* 0x002162000c1e1900 */
[----:B---3--:R-:W-:-:S04]  /*0290*/  IABS R13, R15 ;  /* 0x0000000f000d7213 */ /* 0x008fc80000000000 */
[----:B------:R-:W1:Y:S01]  /*02a0*/  I2F.RP R4, R13 ;  /* 0x0000000d00047306 */ /* 0x000e620000209400 */
[----:B0-----:R-:W0:Y:S07]  /*02b0*/  LDC.64 R8, c[0x0][0x380] ;  /* 0x0000e000ff087b82 */ /* 0x001e2e0000000a00 */
[----:B-1----:R-:W1:Y:S02]  /*02c0*/  MUFU.RCP R4, R4 ;  /* 0x0000000400047308 */ /* 0x002e640000001000 */
[----:B-1----:R-:W-:-:S06]  /*02d0*/  IADD3 R10, PT, PT, R4, 0xffffffe, RZ ;  /* 0x0ffffffe040a7810 */ /* 0x002fcc0007ffe0ff */
[----:B------:R1:W3:Y:S02]  /*02e0*/  F2I.FTZ.U32.TRUNC.NTZ R11, R10 ;  /* 0x0000000a000b7305 */ /* 0x0002e4000021f000 */
[----:B-1----:R-:W-:Y:S01]  /*02f0*/  MOV R10, RZ ;  /* 0x000000ff000a7202 */ /* 0x002fe20000000f00 */
[----:B---3--:R-:W-:-:S04]  /*0300*/  IMAD.MOV R6, RZ, RZ, -R11 ;  /* 0x000000ffff067224 */ /* 0x008fc800078e0a0b */
[----:B------:R-:W-:-:S04]  /*0310*/  IMAD R17, R6, R13, RZ ;  /* 0x0000000d06117224 */ /* 0x000fc800078e02ff */
[----:B------:R-:W-:Y:S01]  /*0320*/  IMAD.HI.U32 R11, R11, R17, R10 ;  /* 0x000000110b0b7227 */ /* 0x000fe200078e000a */
[----:B-----5:R-:W-:-:S05]  /*0330*/  IABS R6, R2 ;  /* 0x0000000200067213 */ /* 0x020fca0000000000 */
[----:B------:R-:W-:-:S04]  /*0340*/  IMAD.HI.U32 R11, R11, R6, RZ ;  /* 0x000000060b0b7227 */ /* 0x000fc800078e00ff */
[----:B------:R-:W-:-:S04]  /*0350*/  IMAD.MOV R4, RZ, RZ, -R11 ;  /* 0x000000ffff047224 */ /* 0x000fc800078e0a0b */
[----:B------:R-:W-:-:S05]  /*0360*/  IMAD R4, R13, R4, R6 ;  /* 0x000000040d047224 */ /* 0x000fca00078e0206 */
[----:B------:R-:W-:-:S13]  /*0370*/  ISETP.GT.U32.AND P2, PT, R13, R4, PT ;  /* 0x000000040d00720c */ /* 0x000fda0003f44070 */
[-C--:B------:R-:W-:Y:S02]  /*0380*/  @!P2 IADD3 R4, PT, PT, R4, -R13.reuse, RZ ;  /* 0x8000000d0404a210 */ /* 0x080fe40007ffe0ff */
[----:B------:R-:W-:Y:S02]  /*0390*/  @!P2 IADD3 R11, PT, PT, R11, 0x1, RZ ;  /* 0x000000010b0ba810 */ /* 0x000fe40007ffe0ff */
[----:B------:R-:W-:Y:S02]  /*03a0*/  ISETP.GE.U32.AND P0, PT, R4, R13, PT ;  /* 0x0000000d0400720c */ /* 0x000fe40003f06070 */
[----:B------:R-:W-:Y:S02]  /*03b0*/  LOP3.LUT R4, R2, R15, RZ, 0x3c, !PT ;  /* 0x0000000f02047212 */ /* 0x000fe400078e3cff */
[----:B------:R-:W-:Y:S02]  /*03c0*/  ISETP.NE.AND P2, PT, R15, RZ, PT ;  /* 0x000000ff0f00720c */ /* 0x000fe40003f45270 */
[----:B------:R-:W-:-:S07]  /*03d0*/  ISETP.GE.AND P1, PT, R4, RZ, PT ;  /* 0x000000ff0400720c */ /* 0x000fce0003f26270 */
[----:B------:R-:W-:-:S06]  /*03e0*/  @P0 VIADD R11, R11, 0x1 ;  /* 0x000000010b0b0836 */ /* 0x000fcc0000000000 */
[----:B------:R-:W-:Y:S02]  /*03f0*/  @!P1 IADD3 R11, PT, PT, -R11, RZ, RZ ;  /* 0x000000ff0b0b9210 */ /* 0x000fe40007ffe1ff */
[----:B------:R-:W-:-:S04]  /*0400*/  @!P2 LOP3.LUT R11, RZ, R15, RZ, 0x33, !PT ;  /* 0x0000000fff0ba212 */ /* 0x000fc800078e33ff */
[----:B------:R-:W-:-:S05]  /*0410*/  IADD3 R13, PT, PT, -R11, RZ, RZ ;  /* 0x000000ff0b0d7210 */ /* 0x000fca0007ffe1ff */
[----:B------:R-:W-:Y:S02]  /*0420*/  IMAD R13, R15, R13, R2 ;  /* 0x0000000d0f0d7224 */ /* 0x000fe400078e0202 */
[----:B0-----:R-:W-:-:S04]  /*0430*/  IMAD.WIDE.U32 R2, R3, 0x4, R8 ;  /* 0x0000000403027825 */ /* 0x001fc800078e0008 */
[----:B--2---:R-:W-:Y:S02]  /*0440*/  IMAD R4, R0, UR7, R13 ;  /* 0x0000000700047c24 */ /* 0x004fe4000f8e020d */
[----:B------:R-:W-:-:S03]  /*0450*/  IMAD R0, R7, UR6, R11 ;  /* 0x0000000607007c24 */ /* 0x000fc6000f8e020b */
[----:B----4-:R-:W-:-:S04]  /*0460*/  ISETP.GE.AND P0, PT, R4, UR9, PT ;  /* 0x0000000904007c0c */ /* 0x010fc8000bf06270 */
[----:B------:R-:W-:-:S13]  /*0470*/  ISETP.GE.OR P0, PT, R0, UR8, P0 ;  /* 0x0000000800007c0c */ /* 0x000fda0008706670 */
[----:B------:R-:W-:Y:S05]  /*0480*/  @P0 EXIT ;  /* 0x000000000000094d */ /* 0x000fea0003800000 */
[----:B------:R-:W2:Y:S01]  /*0490*/  LDG.E R3, desc[UR4][R2.64] ;  /* 0x0000000402037981 */ /* 0x000ea2000c1e1900 */
[----:B------:R-:W0:Y:S01]  /*04a0*/  LDC.64 R6, c[0x0][0x390] ;  /* 0x0000e400ff067b82 */ /* 0x000e220000000a00 */
[----:B------:R-:W-:-:S04]  /*04b0*/  IMAD R5, R5, UR8, R0 ;  /* 0x0000000805057c24 */ /* 0x000fc8000f8e0200 */
[----:B------:R-:W-:-:S04]  /*04c0*/  IMAD R5, R5, UR9, R4 ;  /* 0x0000000905057c24 */ /* 0x000fc8000f8e0204 */
[----:B0-----:R-:W-:-:S05]  /*04d0*/  IMAD.WIDE R4, R5, 0x4, R6 ;  /* 0x0000000405047825 */ /* 0x001fca00078e0206 */
[----:B--2---:R-:W-:Y:S01]  /*04e0*/  REDG.E.ADD.F32.FTZ.RN.STRONG.GPU desc[UR4][R4.64], R3 ;  /* 0x00000003040079a6 */ /* 0x004fe2000c12f304 */
[----:B------:R-:W-:Y:S05]  /*04f0*/  EXIT ;  /* 0x000000000000794d */ /* 0x000fea0003800000 */
.L_x_0:
[----:B------:R-:W-:-:S00]  /*0500*/  BRA `(.L_x_0) ;  /* 0xfffffffc00fc7947 */ /* 0x000fc0000383ffff */
[----:B------:R-:W-:-:S00]  /*0510*/  NOP ;  /* 0x0000000000007918 */ /* 0x000fc00000000000 */
        /* <DEDUP_REMOVED lines=14> */
.L_x_49:


//--------------------- .text._Z24maxpool2d_forward_kernelPKfPfPiiiiiiiiiii --------------------------
	.section	.text._Z24maxpool2d_forward_kernelPKfPfPiiiiiiiiiii,"ax",@progbits
	.align	128
        .global         _Z24maxpool2d_forward_kernelPKfPfPiiiiiiiiiii
        .type           _Z24maxpool2d_forward_kernelPKfPfPiiiiiiiiiii,@function
        .size           _Z24maxpool2d_forward_kernelPKfPfPiiiiiiiiiii,(.L_x_50 - _Z24maxpool2d_forward_kernelPKfPfPiiiiiiiiiii)
        .other          _Z24maxpool2d_forward_kernelPKfPfPiiiiiiiiiii,@"STO_CUDA_ENTRY STV_DEFAULT"
_Z24maxpool2d_forward_kernelPKfPfPiiiiiiiiiii:
.text._Z24maxpool2d_forward_kernelPKfPfPiiiiiiiiiii:
        /* <DEDUP_REMOVED lines=8> */
[----:B0-----:R-:W-:Y:S02]  /*0080*/  VIADD R2, R0, 0xffffffe ;  /* 0x0ffffffe00027836 */ /* 0x001fe40000000000 */
[----:B------:R-:W2:Y:S04]  /*0090*/  S2R R0, SR_CTAID.Y ;  /* 0x0000000000007919 */ /* 0x000ea80000002600 */
[----:B------:R0:W4:Y:S02]  /*00a0*/  F2I.FTZ.U32.TRUNC.NTZ R3, R2 ;  /* 0x0000000200037305 */ /* 0x000124000021f000 */
[----:B0-----:R-:W-:-:S02]  /*00b0*/  IMAD.MOV.U32 R2, RZ, RZ, RZ ;  /* 0x000000ffff027224 */ /* 0x001fc400078e00ff */
[----:B----4-:R-:W-:-:S04]  /*00c0*/  IMAD.MOV R6, RZ, RZ, -R3 ;  /* 0x000000ffff067224 */ /* 0x010fc800078e0a03 */
[----:B------:R-:W-:-:S04]  /*00d0*/  IMAD R7, R6, R5, RZ ;  /* 0x0000000506077224 */ /* 0x000fc800078e02ff */
[----:B------:R-:W-:-:S06]  /*00e0*/  IMAD.HI.U32 R3, R3, R7, R2 ;  /* 0x0000000703037227 */ /* 0x000fcc00078e0002 */
[----:B-1----:R-:W-:-:S04]  /*00f0*/  IMAD.HI.U32 R3, R3, R8, RZ ;  /* 0x0000000803037227 */ /* 0x002fc800078e00ff */
[----:B------:R-:W-:-:S04]  /*0100*/  IMAD.MOV R6, RZ, RZ, -R3 ;  /* 0x000000ffff067224 */ /* 0x000fc800078e0a03 */
[----:B------:R-:W-:-:S05]  /*0110*/  IMAD R6, R5, R6, R8 ;  /* 0x0000000605067224 */ /* 0x000fca00078e0208 */
[----:B------:R-:W-:-:S13]  /*0120*/  ISETP.GE.U32.AND P0, PT, R6, R5, PT ;  /* 0x000000050600720c */ /* 0x000fda0003f06070 */
[----:B------:R-:W-:Y:S02]  /*0130*/  @P0 IMAD.IADD R6, R6, 0x1, -R5 ;  /* 0x0000000106060824 */ /* 0x000fe400078e0a05 */
[----:B------:R-:W-:Y:S01]  /*0140*/  @P0 VIADD R3, R3, 0x1 ;  /* 0x0000000103030836 */ /* 0x000fe20000000000 */
[----:B--2---:R-:W-:Y:S02]  /*0150*/  ISETP.GE.AND P0, PT, R0, R11, PT ;  /* 0x0000000b0000720c */ /* 0x004fe40003f06270 */
[----:B------:R-:W-:Y:S02]  /*0160*/  ISETP.GE.U32.AND P1, PT, R6, R5, PT ;  /* 0x000000050600720c */ /* 0x000fe40003f26070 */
[----:B---3--:R-:W-:-:S11]  /*0170*/  ISETP.LE.OR P0, PT, R10, UR4, P0 ;  /* 0x000000040a007c0c */ /* 0x008fd60008703670 */
[----:B------:R-:W-:Y:S01]  /*0180*/  @P1 VIADD R3, R3, 0x1 ;  /* 0x0000000103031836 */ /* 0x000fe20000000000 */
        /* <DEDUP_REMOVED lines=8> */
[----:B------:R-:W-:Y:S02]  /*0210*/  IMAD.MOV.U32 R4, RZ, RZ, -0x800001 ;  /* 0xff7fffffff047424 */ /* 0x000fe400078e00ff */
[----:B------:R-:W-:Y:S01]  /*0220*/  IMAD.MOV.U32 R5, RZ, RZ, -0x1 ;  /* 0xffffffffff057424 */ /* 0x000fe200078e00ff */
[----:B0-----:R-:W-:-:S04]  /*0230*/  ISETP.GE.AND P0, PT, R13, 0x1, PT ;  /* 0x000000010d00780c */ /* 0x001fc80003f06270 */
[----:B------:R-:W-:-:S13]  /*0240*/  ISETP.LT.OR P0, PT, R12, 0x1, !P0 ;  /* 0x000000010c00780c */ /* 0x000fda0004701670 */
[----:B-1----:R-:W-:Y:S05]  /*0250*/  @P0 BRA `(.L_x_1) ;  /* 0x0000000c00540947 */ /* 0x002fea0003800000 */
[----:B------:R-:W0:Y:S01]  /*0260*/  LDC R9, c[0x0][0x3b4] ;  /* 0x0000ed00ff097b82 */ /* 0x000e220000000800 */
[----:B------:R-:W-:Y:S01]  /*0270*/  IMAD R7, R11, UR4, R0 ;  /* 0x000000040b077c24 */ /* 0x000fe2000f8e0200 */
[C---:B------:R-:W-:Y:S01]  /*0280*/  LOP3.LUT R6, R13.reuse, 0x7, RZ, 0xc0, !PT ;  /* 0x000000070d067812 */ /* 0x040fe200078ec0ff */
[----:B------:R-:W-:Y:S01]  /*0290*/  IMAD.MOV.U32 R4, RZ, RZ, -0x800001 ;  /* 0xff7fffffff047424 */ /* 0x000fe200078e00ff */
[C---:B------:R-:W-:Y:S01]  /*02a0*/  LOP3.LUT R8, R13.reuse, 0x3, RZ, 0xc0, !PT ;  /* 0x000000030d087812 */ /* 0x040fe200078ec0ff */
[----:B------:R-:W-:Y:S01]  /*02b0*/  IMAD.MOV.U32 R5, RZ, RZ, -0x1 ;  /* 0xffffffffff057424 */ /* 0x000fe200078e00ff */
[----:B------:R-:W-:Y:S01]  /*02c0*/  LOP3.LUT R10, R13, 0x7ffffff8, RZ, 0xc0, !PT ;  /* 0x7ffffff80d0a7812 */ /* 0x000fe200078ec0ff */
[----:B------:R-:W-:Y:S02]  /*02d0*/  IMAD.MOV.U32 R11, RZ, RZ, RZ ;  /* 0x000000ffff0b7224 */ /* 0x000fe400078e00ff */
[----:B0-----:R-:W-:-:S05]  /*02e0*/  IMAD R9, R2, R9, RZ ;  /* 0x0000000902097224 */ /* 0x001fca00078e02ff */
[----:B------:R-:W-:-:S07]  /*02f0*/  SHF.R.S32.HI R18, RZ, 0x1f, R9 ;  /* 0x0000001fff127819 */ /* 0x000fce0000011409 */
.L_x_7:
[----:B------:R-:W0:Y:S01]  /*0300*/  LDC.64 R14, c[0x0][0x3a8] ;  /* 0x0000ea00ff0e7b82 */ /* 0x000e220000000a00 */
[----:B------:R-:W-:Y:S02]  /*0310*/  IMAD.MOV.U32 R20, RZ, RZ, R11 ;  /* 0x000000ffff147224 */ /* 0x000fe400078e000b */
[----:B------:R-:W-:-:S05]  /*0320*/  IMAD.MOV.U32 R21, RZ, RZ, RZ ;  /* 0x000000ffff157224 */ /* 0x000fca00078e00ff */
[----:B------:R-:W1:Y:S08]  /*0330*/  LDC R16, c[0x0][0x3b0] ;  /* 0x0000ec00ff107b82 */ /* 0x000e700000000800 */
[----:B------:R-:W2:Y:S01]  /*0340*/  LDC.64 R12, c[0x0][0x3a0] ;  /* 0x0000e800ff0c7b82 */ /* 0x000ea20000000a00 */
[----:B0-----:R-:W-:Y:S01]  /*0350*/  ISETP.GE.U32.AND P0, PT, R15, 0x8, PT ;  /* 0x000000080f00780c */ /* 0x001fe20003f06070 */
[----:B-1----:R-:W-:-:S02]  /*0360*/  IMAD R19, R3, R16, R11 ;  /* 0x0000001003137224 */ /* 0x002fc400078e020b */
[----:B------:R-:W-:-:S05]  /*0370*/  VIADD R11, R11, 0x1 ;  /* 0x000000010b0b7836 */ /* 0x000fca0000000000 */
[----:B------:R-:W-:Y:S01]  /*0380*/  ISETP.NE.AND P1, PT, R11, R14, PT ;  /* 0x0000000e0b00720c */ /* 0x000fe20003f25270 */
[----:B--2---:R-:W-:-:S04]  /*0390*/  IMAD R22, R7, R12, R19 ;  /* 0x0000000c07167224 */ /* 0x004fc800078e0213 */
[----:B------:R-:W-:Y:S01]  /*03a0*/  IMAD R22, R22, R13, RZ ;  /* 0x0000000d16167224 */ /* 0x000fe200078e02ff */
[----:B------:R-:W-:Y:S07]  /*03b0*/  @!P0 BRA `(.L_x_2) ;  /* 0x00000004004c8947 */ /* 0x000fee0003800000 */
[----:B------:R-:W-:Y:S01]  /*03c0*/  ISETP.GE.AND P0, PT, R19, R12, PT ;  /* 0x0000000c1300720c */ /* 0x000fe20003f06270 */
[----:B------:R-:W-:Y:S02]  /*03d0*/  IMAD R12, R20, R15, 0x3 ;  /* 0x00000003140c7424 */ /* 0x000fe400078e020f */
[----:B------:R-:W-:Y:S02]  /*03e0*/  IMAD.MOV R23, RZ, RZ, -R10 ;  /* 0x000000ffff177224 */ /* 0x000fe400078e0a0a */
[----:B------:R-:W-:-:S08]  /*03f0*/  IMAD.MOV.U32 R24, RZ, RZ, RZ ;  /* 0x000000ffff187224 */ /* 0x000fd000078e00ff */
.L_x_3:
[----:B------:R-:W0:Y:S01]  /*0400*/  LDC R13, c[0x0][0x3a4] ;  /* 0x0000e900ff0d7b82 */ /* 0x000e220000000800 */
[----:B------:R-:W-:-:S07]  /*0410*/  IMAD.IADD R21, R9, 0x1, R24 ;  /* 0x0000000109157824 */ /* 0x000fce00078e0218 */
[----:B------:R-:W1:Y:S01]  /*0420*/  LDC.64 R14, c[0x0][0x380] ;  /* 0x0000e000ff0e7b82 */ /* 0x000e620000000a00 */
[----:B0-----:R-:W-:-:S13]  /*0430*/  ISETP.GE.OR P3, PT, R21, R13, P0 ;  /* 0x0000000d1500720c */ /* 0x001fda0000766670 */
[----:B------:R-:W0:Y:S01]  /*0440*/  @!P3 LDC.64 R16, c[0x0][0x380] ;  /* 0x0000e000ff10bb82 */ /* 0x000e220000000a00 */
[----:B------:R-:W-:Y:S02]  /*0450*/  @!P3 IMAD.IADD R25, R22, 0x1, R21 ;  /* 0x000000011619b824 */ /* 0x000fe400078e0215 */
[----:B------:R-:W-:Y:S01]  /*0460*/  VIADD R28, R21, 0x1 ;  /* 0x00000001151c7836 */ /* 0x000fe20000000000 */
[----:B------:R-:W-:Y:S02]  /*0470*/  SHF.R.S32.HI R26, RZ, 0x1f, R22 ;  /* 0x0000001fff1a7819 */ /* 0x000fe40000011416 */
[----:B------:R-:W-:Y:S02]  /*0480*/  SHF.R.S32.HI R27, RZ, 0x1f, R24 ;  /* 0x0000001fff1b7819 */ /* 0x000fe40000011418 */
[----:B------:R-:W-:Y:S01]  /*0490*/  ISETP.GE.OR P6, PT, R28, R13, P0 ;  /* 0x0000000d1c00720c */ /* 0x000fe200007c6670 */
[----:B0-----:R-:W-:Y:S01]  /*04a0*/  @!P3 IMAD.WIDE R16, R25, 0x4, R16 ;  /* 0x000000041910b825 */ /* 0x001fe200078e0210 */
[----:B------:R-:W-:-:S05]  /*04b0*/  IADD3 R25, P2, P4, R22, R24, R9 ;  /* 0x0000001816197210 */ /* 0x000fca0007c5e009 */
[----:B------:R0:W2:Y:S01]  /*04c0*/  @!P3 LDG.E R17, desc[UR6][R16.64] ;  /* 0x000000061011b981 */ /* 0x0000a2000c1e1900 */
[----:B------:R-:W-:Y:S02]  /*04d0*/  IADD3.X R26, PT, PT, R26, R27, R18, P2, P4 ;  /* 0x0000001b1a1a7210 */ /* 0x000fe400017e8412 */
[----:B-1----:R-:W-:-:S04]  /*04e0*/  LEA R14, P2, R25, R14, 0x2 ;  /* 0x0000000e190e7211 */ /* 0x002fc800078410ff */
[----:B------:R-:W-:-:S05]  /*04f0*/  LEA.HI.X R15, R25, R15, R26, 0x2, P2 ;  /* 0x0000000f190f7211 */ /* 0x000fca00010f141a */
[----:B------:R-:W3:Y:S01]  /*0500*/  @!P6 LDG.E R25, desc[UR6][R14.64+0x4] ;  /* 0x000004060e19e981 */ /* 0x000ee2000c1e1900 */
[----:B------:R-:W-:-:S05]  /*0510*/  VIADD R26, R21, 0x2 ;  /* 0x00000002151a7836 */ /* 0x000fca0000000000 */
[----:B------:R-:W-:Y:S01]  /*0520*/  ISETP.GE.OR P5, PT, R26, R13, P0 ;  /* 0x0000000d1a00720c */ /* 0x000fe200007a6670 */
[----:B0-----:R-:W-:-:S12]  /*0530*/  VIADD R16, R21, 0x3 ;  /* 0x0000000315107836 */ /* 0x001fd80000000000 */
[----:B------:R-:W4:Y:S01]  /*0540*/  @!P5 LDG.E R27, desc[UR6][R14.64+0x8] ;  /* 0x000008060e1bd981 */ /* 0x000f22000c1e1900 */
[CC--:B--2---:R-:W-:Y:S02]  /*0550*/  @!P3 FSETP.GT.AND P4, PT, R17.reuse, R4.reuse, PT ;  /* 0x000000041100b20b */ /* 0x0c4fe40003f84000 */
[CC--:B------:R-:W-:Y:S02]  /*0560*/  FSETP.GT.AND P2, PT, R17.reuse, R4.reuse, !P3 ;  /* 0x000000041100720b */ /* 0x0c0fe40005f44000 */
[----:B------:R-:W-:Y:S02]  /*0570*/  @!P3 FSEL R17, R17, R4, P4 ;  /* 0x000000041111b208 */ /* 0x000fe40002000000 */
[----:B------:R-:W-:-:S03]  /*0580*/  ISETP.GE.OR P4, PT, R16, R13, P0 ;  /* 0x0000000d1000720c */ /* 0x000fc60000786670 */
[----:B------:R-:W-:Y:S02]  /*0590*/  @!P3 IMAD.MOV.U32 R4, RZ, RZ, R17 ;  /* 0x000000ffff04b224 */ /* 0x000fe400078e0011 */
[----:B------:R-:W-:-:S04]  /*05a0*/  VIADD R16, R21, 0x4 ;  /* 0x0000000415107836 */ /* 0x000fc80000000000 */
[----:B------:R-:W-:Y:S01]  /*05b0*/  @P2 VIADD R5, R12, 0xfffffffd ;  /* 0xfffffffd0c052836 */ /* 0x000fe20000000000 */
[----:B---3--:R-:W-:-:S03]  /*05c0*/  @!P6 FSETP.GT.AND P2, PT, R25, R4, PT ;  /* 0x000000041900e20b */ /* 0x008fc60003f44000 */
[----:B------:R-:W2:Y:S01]  /*05d0*/  @!P4 LDG.E R17, desc[UR6][R14.64+0xc] ;  /* 0x00000c060e11c981 */ /* 0x000ea2000c1e1900 */
[----:B------:R-:W-:Y:S02]  /*05e0*/  PLOP3.LUT P3, PT, PT, PT, PT, 0x8, 0x80 ;  /* 0x000000000080781c */ /* 0x000fe40003f6e170 */
[----:B------:R-:W-:Y:S02]  /*05f0*/  @!P6 FSEL R4, R25, R4, P2 ;  /* 0x000000041904e208 */ /* 0x000fe40001000000 */
[----:B------:R-:W-:Y:S02]  /*0600*/  @!P6 PLOP3.LUT P3, PT, P2, PT, PT, 0x80, 0x8 ;  /* 0x000000000008e81c */ /* 0x000fe4000176f070 */
[----:B------:R-:W-:-:S13]  /*0610*/  ISETP.GE.OR P2, PT, R16, R13, P0 ;  /* 0x0000000d1000720c */ /* 0x000fda0000746670 */
[----:B------:R-:W3:Y:S01]  /*0620*/  @!P2 LDG.E R25, desc[UR6][R14.64+0x10] ;  /* 0x000010060e19a981 */ /* 0x000ee2000c1e1900 */
[----:B------:R-:W-:Y:S01]  /*0630*/  @P3 VIADD R5, R12, 0xfffffffe ;  /* 0xfffffffe0c053836 */ /* 0x000fe20000000000 */
[-C--:B----4-:R-:W-:Y:S02]  /*0640*/  @!P5 FSETP.GT.AND P3, PT, R27, R4.reuse, PT ;  /* 0x000000041b00d20b */ /* 0x090fe40003f64000 */
[----:B------:R-:W-:Y:S01]  /*0650*/  PLOP3.LUT P6, PT, PT, PT, PT, 0x8, 0x80 ;  /* 0x000000000080781c */ /* 0x000fe20003fce170 */
[----:B------:R-:W-:Y:S01]  /*0660*/  VIADD R16, R21, 0x5 ;  /* 0x0000000515107836 */ /* 0x000fe20000000000 */
[----:B------:R-:W-:Y:S02]  /*0670*/  @!P5 PLOP3.LUT P6, PT, P3, PT, PT, 0x80, 0x8 ;  /* 0x000000000008d81c */ /* 0x000fe40001fcf070 */
[----:B------:R-:W-:Y:S02]  /*0680*/  @!P5 FSEL R4, R27, R4, P3 ;  /* 0x000000041b04d208 */ /* 0x000fe40001800000 */
[----:B------:R-:W-:Y:S01]  /*0690*/  ISETP.GE.OR P3, PT, R16, R13, P0 ;  /* 0x0000000d1000720c */ /* 0x000fe20000766670 */
[----:B------:R-:W-:-:S08]  /*06a0*/  VIADD R16, R21, 0x6 ;  /* 0x0000000615107836 */ /* 0x000fd00000000000 */
[----:B------:R-:W-:Y:S01]  /*06b0*/  @P6 VIADD R5, R12, 0xffffffff ;  /* 0xffffffff0c056836 */ /* 0x000fe20000000000 */
[----:B------:R-:W-:Y:S01]  /*06c0*/  ISETP.GE.OR P5, PT, R16, R13, P0 ;  /* 0x0000000d1000720c */ /* 0x000fe200007a6670 */
[----:B------:R-:W-:-:S12]  /*06d0*/  VIADD R16, R21, 0x7 ;  /* 0x0000000715107836 */ /* 0x000fd80000000000 */
[----:B------:R-:W4:Y:S01]  /*06e0*/  @!P5 LDG.E R21, desc[UR6][R14.64+0x18] ;  /* 0x000018060e15d981 */ /* 0x000f22000c1e1900 */
[----:B--2---:R-:W-:-:S04]  /*06f0*/  @!P4 FSETP.GT.AND P6, PT, R17, R4, PT ;  /* 0x000000041100c20b */ /* 0x004fc80003fc4000 */
[----:B------:R-:W-:Y:S02]  /*0700*/  @!P4 FSEL R4, R17, R4, P6 ;  /* 0x000000041104c208 */ /* 0x000fe40003000000 */
[----:B------:R-:W2:Y:S01]  /*0710*/  @!P3 LDG.E R17, desc[UR6][R14.64+0x14] ;  /* 0x000014060e11b981 */ /* 0x000ea2000c1e1900 */
[----:B------:R-:W-:Y:S02]  /*0720*/  @!P4 SEL R5, R12, R5, P6 ;  /* 0x000000050c05c207 */ /* 0x000fe40003000000 */
[----:B------:R-:W-:Y:S02]  /*0730*/  PLOP3.LUT P6, PT, PT, PT, PT, 0x8, 0x80 ;  /* 0x000000000080781c */ /* 0x000fe40003fce170 */
[----:B---3--:R-:W-:-:S04]  /*0740*/  @!P2 FSETP.GT.AND P4, PT, R25, R4, PT ;  /* 0x000000041900a20b */ /* 0x008fc80003f84000 */
[----:B------:R-:W-:Y:S02]  /*0750*/  @!P2 FSEL R4, R25, R4, P4 ;  /* 0x000000041904a208 */ /* 0x000fe40002000000 */
[----:B------:R-:W-:Y:S02]  /*0760*/  @!P2 PLOP3.LUT P6, PT, P4, PT, PT, 0x80, 0x8 ;  /* 0x000000000008a81c */ /* 0x000fe400027cf070 */
[----:B------:R-:W-:-:S13]  /*0770*/  ISETP.GE.OR P4, PT, R16, R13, P0 ;  /* 0x0000000d1000720c */ /* 0x000fda0000786670 */
[----:B------:R-:W3:Y:S01]  /*0780*/  @!P4 LDG.E R25, desc[UR6][R14.64+0x1c] ;  /* 0x00001c060e19c981 */ /* 0x000ee2000c1e1900 */
[----:B------:R-:W-:Y:S01]  /*0790*/  @P6 VIADD R5, R12, 0x1 ;  /* 0x000000010c056836 */ /* 0x000fe20000000000 */
[----:B------:R-:W-:Y:S01]  /*07a0*/  PLOP3.LUT P2, PT, PT, PT, PT, 0x8, 0x80 ;  /* 0x000000000080781c */ /* 0x000fe20003f4e170 */
[----:B------:R-:W-:Y:S02]  /*07b0*/  VIADD R23, R23, 0x8 ;  /* 0x0000000817177836 */ /* 0x000fe40000000000 */
[----:B------:R-:W-:Y:S01]  /*07c0*/  VIADD R24, R24, 0x8 ;  /* 0x0000000818187836 */ /* 0x000fe20000000000 */
[----:B--2---:R-:W-:-:S04]  /*07d0*/  @!P3 FSETP.GT.AND P6, PT, R17, R4, PT ;  /* 0x000000041100b20b */ /* 0x004fc80003fc4000 */
[----:B------:R-:W-:Y:S02]  /*07e0*/  @!P3 PLOP3.LUT P2, PT, P6, PT, PT, 0x80, 0x8 ;  /* 0x000000000008b81c */ /* 0x000fe4000374f070 */
[----:B------:R-:W-:-:S04]  /*07f0*/  @!P3 FSEL R4, R17, R4, P6 ;  /* 0x000000041104b208 */ /* 0x000fc80003000000 */
[----:B----4-:R-:W-:-:S07]  /*0800*/  @!P5 FSETP.GT.AND P6, PT, R21, R4, PT ;  /* 0x000000041500d20b */ /* 0x010fce0003fc4000 */
[----:B------:R-:W-:Y:S01]  /*0810*/  @P2 VIADD R5, R12, 0x2 ;  /* 0x000000020c052836 */ /* 0x000fe20000000000 */
[----:B------:R-:W-:Y:S02]  /*0820*/  PLOP3.LUT P2, PT, PT, PT, PT, 0x8, 0x80 ;  /* 0x000000000080781c */ /* 0x000fe40003f4e170 */
[----:B------:R-:W-:Y:S02]  /*0830*/  @!P5 PLOP3.LUT P2, PT, P6, PT, PT, 0x80, 0x8 ;  /* 0x000000000008d81c */ /* 0x000fe4000374f070 */
[----:B------:R-:W-:Y:S02]  /*0840*/  @!P5 FSEL R4, R21, R4, P6 ;  /* 0x000000041504d208 */ /* 0x000fe40003000000 */
[----:B------:R-:W-:-:S09]  /*0850*/  PLOP3.LUT P6, PT, PT, PT, PT, 0x8, 0x80 ;  /* 0x000000000080781c */ /* 0x000fd20003fce170 */
[----:B------:R-:W-:Y:S01]  /*0860*/  @P2 VIADD R5, R12, 0x3 ;  /* 0x000000030c052836 */ /* 0x000fe20000000000 */
[-C--:B---3--:R-:W-:Y:S02]  /*0870*/  @!P4 FSETP.GT.AND P3, PT, R25, R4.reuse, PT ;  /* 0x000000041900c20b */ /* 0x088fe40003f64000 */
[----:B------:R-:W-:Y:S02]  /*0880*/  ISETP.NE.AND P2, PT, R23, RZ, PT ;  /* 0x000000ff1700720c */ /* 0x000fe40003f45270 */
[----:B------:R-:W-:Y:S02]  /*0890*/  @!P4 PLOP3.LUT P6, PT, P3, PT, PT, 0x80, 0x8 ;  /* 0x000000000008c81c */ /* 0x000fe40001fcf070 */
[----:B------:R-:W-:-:S11]  /*08a0*/  @!P4 FSEL R4, R25, R4, P3 ;  /* 0x000000041904c208 */ /* 0x000fd60001800000 */
[C---:B------:R-:W-:Y:S02]  /*08b0*/  @P6 VIADD R5, R12.reuse, 0x4 ;  /* 0x000000040c056836 */ /* 0x040fe40000000000 */
[----:B------:R-:W-:Y:S01]  /*08c0*/  VIADD R12, R12, 0x8 ;  /* 0x000000080c0c7836 */ /* 0x000fe20000000000 */
[----:B------:R-:W-:Y:S06]  /*08d0*/  @P2 BRA `(.L_x_3) ;  /* 0xfffffff800c82947 */ /* 0x000fec000383ffff */
[----:B------:R-:W-:-:S07]  /*08e0*/  IMAD.MOV.U32 R21, RZ, RZ, R10 ;  /* 0x000000ffff157224 */ /* 0x000fce00078e000a */
.L_x_2:
[----:B------:R-:W-:-:S13]  /*08f0*/  ISETP.NE.AND P0, PT, R6, RZ, PT ;  /* 0x000000ff0600720c */ /* 0x000fda0003f05270 */
[----:B------:R-:W-:Y:S05]  /*0900*/  @!P0 BRA `(.L_x_4) ;  /* 0x0000000400a48947 */ /* 0x000fea0003800000 */
[----:B------:R-:W-:Y:S01]  /*0910*/  VIADD R12, R6, 0xffffffff ;  /* 0xffffffff060c7836 */ /* 0x000fe20000000000 */
[----:B------:R-:W-:-:S04]  /*0920*/  ISETP.NE.AND P2, PT, R8, RZ, PT ;  /* 0x000000ff0800720c */ /* 0x000fc80003f45270 */
[----:B------:R-:W-:-:S13]  /*0930*/  ISETP.GE.U32.AND P0, PT, R12, 0x3, PT ;  /* 0x000000030c00780c */ /* 0x000fda0003f06070 */
[----:B------:R-:W-:Y:S05]  /*0940*/  @!P0 BRA `(.L_x_5) ;  /* 0x0000000000cc8947 */ /* 0x000fea0003800000 */
[----:B------:R-:W0:Y:S01]  /*0950*/  LDC R14, c[0x0][0x3a0] ;  /* 0x0000e800ff0e7b82 */ /* 0x000e220000000800 */
[----:B------:R-:W-:-:S07]  /*0960*/  IMAD.IADD R12, R9, 0x1, R21 ;  /* 0x00000001090c7824 */ /* 0x000fce00078e0215 */
[----:B------:R-:W1:Y:S01]  /*0970*/  LDC.64 R16, c[0x0][0x380] ;  /* 0x0000e000ff107b82 */ /* 0x000e620000000a00 */
[----:B0-----:R-:W-:-:S04]  /*0980*/  ISETP.GE.AND P0, PT, R19, R14, PT ;  /* 0x0000000e1300720c */ /* 0x001fc80003f06270 */
[----:B------:R-:W-:-:S13]  /*0990*/  ISETP.GE.OR P5, PT, R12, R13, P0 ;  /* 0x0000000d0c00720c */ /* 0x000fda00007a6670 */
[----:B------:R-:W0:Y:S01]  /*09a0*/  @!P5 LDC.64 R14, c[0x0][0x380] ;  /* 0x0000e000ff0edb82 */ /* 0x000e220000000a00 */
[----:B------:R-:W-:Y:S02]  /*09b0*/  @!P5 IMAD.IADD R23, R22, 0x1, R12 ;  /* 0x000000011617d824 */ /* 0x000fe400078e020c */
[----:B------:R-:W-:Y:S01]  /*09c0*/  VIADD R24, R12, 0x1 ;  /* 0x000000010c187836 */ /* 0x000fe20000000000 */
[----:B------:R-:W-:-:S04]  /*09d0*/  SHF.R.S32.HI R25, RZ, 0x1f, R22 ;  /* 0x0000001fff197819 */ /* 0x000fc80000011416 */
[----:B------:R-:W-:Y:S01]  /*09e0*/  ISETP.GE.OR P4, PT, R24, R13, P0 ;  /* 0x0000000d1800720c */ /* 0x000fe20000786670 */
[----:B0-----:R-:W-:Y:S01]  /*09f0*/  @!P5 IMAD.WIDE R14, R23, 0x4, R14 ;  /* 0x00000004170ed825 */ /* 0x001fe200078e020e */
[----:B------:R-:W-:-:S05]  /*0a00*/  IADD3 R23, P3, P6, R22, R21, R9 ;  /* 0x0000001516177210 */ /* 0x000fca0007e7e009 */
[----:B------:R0:W2:Y:S01]  /*0a10*/  @!P5 LDG.E R15, desc[UR6][R14.64] ;  /* 0x000000060e0fd981 */ /* 0x0000a2000c1e1900 */
[----:B------:R-:W-:Y:S02]  /*0a20*/  IADD3.X R24, PT, PT, R25, RZ, R18, P3, P6 ;  /* 0x000000ff19187210 */ /* 0x000fe40001fec412 */
[----:B-1----:R-:W-:-:S04]  /*0a30*/  LEA R16, P3, R23, R16, 0x2 ;  /* 0x0000001017107211 */ /* 0x002fc800078610ff */
[----:B------:R-:W-:Y:S01]  /*0a40*/  LEA.HI.X R17, R23, R17, R24, 0x2, P3 ;  /* 0x0000001117117211 */ /* 0x000fe200018f1418 */
[C---:B------:R-:W-:Y:S02]  /*0a50*/  VIADD R24, R12.reuse, 0x2 ;  /* 0x000000020c187836 */ /* 0x040fe40000000000 */
[----:B------:R-:W-:Y:S01]  /*0a60*/  VIADD R12, R12, 0x3 ;  /* 0x000000030c0c7836 */ /* 0x000fe20000000000 */
[----:B0-----:R-:W0:Y:S01]  /*0a70*/  @!P5 LDC R14, c[0x0][0x3ac] ;  /* 0x0000eb00ff0edb82 */ /* 0x001e220000000800 */
[----:B------:R-:W3:Y:S01]  /*0a80*/  @!P4 LDG.E R23, desc[UR6][R16.64+0x4] ;  /* 0x000004061017c981 */ /* 0x000ee2000c1e1900 */
[-C--:B------:R-:W-:Y:S02]  /*0a90*/  ISETP.GE.OR P3, PT, R24, R13.reuse, P0 ;  /* 0x0000000d1800720c */ /* 0x080fe40000766670 */
[----:B------:R-:W-:-:S11]  /*0aa0*/  ISETP.GE.OR P0, PT, R12, R13, P0 ;  /* 0x0000000d0c00720c */ /* 0x000fd60000706670 */
[----:B------:R-:W4:Y:S04]  /*0ab0*/  @!P3 LDG.E R25, desc[UR6][R16.64+0x8] ;  /* 0x000008061019b981 */ /* 0x000f28000c1e1900 */
[----:B------:R-:W5:Y:S01]  /*0ac0*/  @!P0 LDG.E R27, desc[UR6][R16.64+0xc] ;  /* 0x00000c06101b8981 */ /* 0x000f62000c1e1900 */
[----:B--2---:R-:W-:-:S04]  /*0ad0*/  @!P5 FSETP.GT.AND P6, PT, R15, R4, PT ;  /* 0x000000040f00d20b */ /* 0x004fc80003fc4000 */
[CC--:B------:R-:W-:Y:S02]  /*0ae0*/  @!P5 FSEL R12, R15.reuse, R4.reuse, P6 ;  /* 0x000000040f0cd208 */ /* 0x0c0fe40003000000 */
[----:B------:R-:W-:Y:S02]  /*0af0*/  FSETP.GT.AND P6, PT, R15, R4, !P5 ;  /* 0x000000040f00720b */ /* 0x000fe40006fc4000 */
[----:B------:R-:W1:Y:S01]  /*0b00*/  @!P4 LDC R15, c[0x0][0x3ac] ;  /* 0x0000eb00ff0fcb82 */ /* 0x000e620000000800 */
[----:B------:R-:W-:Y:S01]  /*0b10*/  @!P5 IMAD.MOV.U32 R4, RZ, RZ, R12 ;  /* 0x000000ffff04d224 */ /* 0x000fe200078e000c */
[----:B------:R-:W-:-:S06]  /*0b20*/  PLOP3.LUT P5, PT, PT, PT, PT, 0x8, 0x80 ;  /* 0x000000000080781c */ /* 0x000fcc0003fae170 */
[----:B------:R-:W2:Y:S03]  /*0b30*/  @!P3 LDC R12, c[0x0][0x3ac] ;  /* 0x0000eb00ff0cbb82 */ /* 0x000ea60000000800 */
[----:B0-----:R-:W-:Y:S01]  /*0b40*/  @P6 IMAD R5, R20, R14, R21 ;  /* 0x0000000e14056224 */ /* 0x001fe200078e0215 */
[----:B---3--:R-:W-:-:S04]  /*0b50*/  @!P4 FSETP.GT.AND P6, PT, R23, R4, PT ;  /* 0x000000041700c20b */ /* 0x008fc80003fc4000 */
[----:B------:R-:W-:Y:S01]  /*0b60*/  @!P4 PLOP3.LUT P5, PT, P6, PT, PT, 0x80, 0x8 ;  /* 0x000000000008c81c */ /* 0x000fe200037af070 */
[----:B------:R-:W0:Y:S01]  /*0b70*/  @!P0 LDC R14, c[0x0][0x3ac] ;  /* 0x0000eb00ff0e8b82 */ /* 0x000e220000000800 */
[----:B------:R-:W-:-:S04]  /*0b80*/  @!P4 FSEL R4, R23, R4, P6 ;  /* 0x000000041704c208 */ /* 0x000fc80003000000 */
[----:B----4-:R-:W-:Y:S01]  /*0b90*/  @!P3 FSETP.GT.AND P6, PT, R25, R4, PT ;  /* 0x000000041900b20b */ /* 0x010fe20003fc4000 */
[----:B-1----:R-:W-:-:S03]  /*0ba0*/  @!P4 IMAD R15, R20, R15, R21 ;  /* 0x0000000f140fc224 */ /* 0x002fc600078e0215 */
[----:B------:R-:W-:-:S03]  /*0bb0*/  @!P3 FSEL R4, R25, R4, P6 ;  /* 0x000000041904b208 */ /* 0x000fc60003000000 */
[----:B------:R-:W-:Y:S01]  /*0bc0*/  @P5 VIADD R5, R15, 0x1 ;  /* 0x000000010f055836 */ /* 0x000fe20000000000 */
[C---:B-----5:R-:W-:Y:S02]  /*0bd0*/  @!P0 FSETP.GT.AND P4, PT, R27.reuse, R4, PT ;  /* 0x000000041b00820b */ /* 0x060fe40003f84000 */
[----:B------:R-:W-:Y:S01]  /*0be0*/  PLOP3.LUT P5, PT, PT, PT, PT, 0x8, 0x80 ;  /* 0x000000000080781c */ /* 0x000fe20003fae170 */
[C-C-:B--2---:R-:W-:Y:S01]  /*0bf0*/  @!P3 IMAD R12, R20.reuse, R12, R21.reuse ;  /* 0x0000000c140cb224 */ /* 0x144fe200078e0215 */
[----:B------:R-:W-:Y:S02]  /*0c00*/  @!P3 PLOP3.LUT P5, PT, P6, PT, PT, 0x80, 0x8 ;  /* 0x000000000008b81c */ /* 0x000fe400037af070 */
[----:B------:R-:W-:Y:S02]  /*0c10*/  PLOP3.LUT P6, PT, PT, PT, PT, 0x8, 0x80 ;  /* 0x000000000080781c */ /* 0x000fe40003fce170 */
[----:B------:R-:W-:Y:S02]  /*0c20*/  @!P0 PLOP3.LUT P6, PT, P4, PT, PT, 0x80, 0x8 ;  /* 0x000000000008881c */ /* 0x000fe400027cf070 */
[----:B------:R-:W-:Y:S01]  /*0c30*/  @!P0 FSEL R4, R27, R4, P4 ;  /* 0x000000041b048208 */ /* 0x000fe20002000000 */
[----:B0-----:R-:W-:-:S02]  /*0c40*/  @!P0 IMAD R14, R20, R14, R21 ;  /* 0x0000000e140e8224 */ /* 0x001fc400078e0215 */
[----:B------:R-:W-:-:S04]  /*0c50*/  VIADD R21, R21, 0x4 ;  /* 0x0000000415157836 */ /* 0x000fc80000000000 */
[----:B------:R-:W-:-:S04]  /*0c60*/  @P5 VIADD R5, R12, 0x2 ;  /* 0x000000020c055836 */ /* 0x000fc80000000000 */
[----:B------:R-:W-:-:S07]  /*0c70*/  @P6 VIADD R5, R14, 0x3 ;  /* 0x000000030e056836 */ /* 0x000fce0000000000 */
.L_x_5:
[----:B------:R-:W-:Y:S05]  /*0c80*/  @!P2 BRA `(.L_x_4) ;  /* 0x0000000000c4a947 */ /* 0x000fea0003800000 */
[----:B------:R-:W-:-:S13]  /*0c90*/  ISETP.NE.AND P0, PT, R8, 0x1, PT ;  /* 0x000000010800780c */ /* 0x000fda0003f05270 */
[----:B------:R-:W-:Y:S05]  /*0ca0*/  @!P0 BRA `(.L_x_6) ;  /* 0x0000000000808947 */ /* 0x000fea0003800000 */
[----:B------:R-:W0:Y:S01]  /*0cb0*/  LDC R12, c[0x0][0x3a0] ;  /* 0x0000e800ff0c7b82 */ /* 0x000e220000000800 */
[----:B------:R-:W-:Y:S01]  /*0cc0*/  IMAD.IADD R23, R9, 0x1, R21 ;  /* 0x0000000109177824 */ /* 0x000fe200078e0215 */
[----:B0-----:R-:W-:-:S03]  /*0cd0*/  ISETP.GE.AND P0, PT, R19, R12, PT ;  /* 0x0000000c1300720c */ /* 0x001fc60003f06270 */
[C---:B------:R-:W-:Y:S01]  /*0ce0*/  VIADD R12, R23.reuse, 0x1 ;  /* 0x00000001170c7836 */ /* 0x040fe20000000000 */
[----:B------:R-:W-:-:S04]  /*0cf0*/  ISETP.GE.OR P2, PT, R23, R13, P0 ;  /* 0x0000000d1700720c */ /* 0x000fc80000746670 */
[----:B------:R-:W-:-:S09]  /*0d00*/  ISETP.GE.OR P0, PT, R12, R13, P0 ;  /* 0x0000000d0c00720c */ /* 0x000fd20000706670 */
[----:B------:R-:W0:Y:S01]  /*0d10*/  @!P2 LDC.64 R14, c[0x0][0x380] ;  /* 0x0000e000ff0eab82 */ /* 0x000e220000000a00 */
[----:B------:R-:W-:-:S03]  /*0d20*/  @!P2 IMAD.IADD R23, R22, 0x1, R23 ;  /* 0x000000011617a824 */ /* 0x000fc600078e0217 */
[----:B------:R-:W-:Y:S02]  /*0d30*/  @!P0 SHF.R.S32.HI R12, RZ, 0x1f, R22 ;  /* 0x0000001fff0c8819 */ /* 0x000fe40000011416 */
[----:B------:R-:W-:Y:S02]  /*0d40*/  @!P0 IADD3 R25, P3, P4, R22, R21, R9 ;  /* 0x0000001516198210 */ /* 0x000fe40007c7e009 */
[----:B------:R-:W1:Y:S08]  /*0d50*/  @!P0 LDC.64 R16, c[0x0][0x380] ;  /* 0x0000e000ff108b82 */ /* 0x000e700000000a00 */
[----:B------:R-:W2:Y:S01]  /*0d60*/  @!P0 LDC R24, c[0x0][0x3ac] ;  /* 0x0000eb00ff188b82 */ /* 0x000ea20000000800 */
[----:B0-----:R-:W-:Y:S01]  /*0d70*/  @!P2 IMAD.WIDE R14, R23, 0x4, R14 ;  /* 0x00000004170ea825 */ /* 0x001fe200078e020e */
[----:B------:R-:W-:-:S05]  /*0d80*/  @!P0 SHF.R.S32.HI R23, RZ, 0x1f, R21 ;  /* 0x0000001fff178819 */ /* 0x000fca0000011415 */
[----:B------:R-:W3:Y:S01]  /*0d90*/  @!P2 LDG.E R15, desc[UR6][R14.64] ;  /* 0x000000060e0fa981 */ /* 0x000ee2000c1e1900 */
[----:B------:R-:W-:Y:S02]  /*0da0*/  @!P0 IADD3.X R12, PT, PT, R12, R23, R18, P3, P4 ;  /* 0x000000170c0c8210 */ /* 0x000fe40001fe8412 */
[C---:B-1----:R-:W-:Y:S01]  /*0db0*/  @!P0 LEA R16, P3, R25.reuse, R16, 0x2 ;  /* 0x0000001019108211 */ /* 0x042fe200078610ff */
[----:B------:R-:W0:Y:S03]  /*0dc0*/  @!P2 LDC R23, c[0x0][0x3ac] ;  /* 0x0000eb00ff17ab82 */ /* 0x000e260000000800 */
[----:B------:R-:W-:-:S06]  /*0dd0*/  @!P0 LEA.HI.X R17, R25, R17, R12, 0x2, P3 ;  /* 0x0000001119118211 */ /* 0x000fcc00018f140c */
[----:B------:R-:W4:Y:S01]  /*0de0*/  @!P0 LDG.E R17, desc[UR6][R16.64+0x4] ;  /* 0x0000040610118981 */ /* 0x000f22000c1e1900 */
[----:B------:R-:W-:Y:S01]  /*0df0*/  PLOP3.LUT P5, PT, PT, PT, PT, 0x8, 0x80 ;  /* 0x000000000080781c */ /* 0x000fe20003fae170 */
[----:B--2---:R-:W-:Y:S01]  /*0e00*/  @!P0 IMAD R24, R20, R24, R21 ;  /* 0x0000001814188224 */ /* 0x004fe200078e0215 */
[CC--:B---3--:R-:W-:Y:S02]  /*0e10*/  @!P2 FSETP.GT.AND P3, PT, R15.reuse, R4.reuse, PT ;  /* 0x000000040f00a20b */ /* 0x0c8fe40003f64000 */
[CC--:B------:R-:W-:Y:S02]  /*0e20*/  FSETP.GT.AND P4, PT, R15.reuse, R4.reuse, !P2 ;  /* 0x000000040f00720b */ /* 0x0c0fe40005784000 */
[----:B------:R-:W-:-:S05]  /*0e30*/  @!P2 FSEL R12, R15, R4, P3 ;  /* 0x000000040f0ca208 */ /* 0x000fca0001800000 */
[----:B------:R-:W-:-:S05]  /*0e40*/  @!P2 IMAD.MOV.U32 R4, RZ, RZ, R12 ;  /* 0x000000ffff04a224 */ /* 0x000fca00078e000c */
[-C--:B----4-:R-:W-:Y:S01]  /*0e50*/  @!P0 FSETP.GT.AND P3, PT, R17, R4.reuse, PT ;  /* 0x000000041100820b */ /* 0x090fe20003f64000 */
[----:B0-----:R-:W-:Y:S02]  /*0e60*/  @P4 IMAD R5, R20, R23, R21 ;  /* 0x0000001714054224 */ /* 0x001fe400078e0215 */
[----:B------:R-:W-:Y:S01]  /*0e70*/  VIADD R21, R21, 0x2 ;  /* 0x0000000215157836 */ /* 0x000fe20000000000 */
[----:B------:R-:W-:Y:S02]  /*0e80*/  @!P0 PLOP3.LUT P5, PT, P3, PT, PT, 0x80, 0x8 ;  /* 0x000000000008881c */ /* 0x000fe40001faf070 */
[----:B------:R-:W-:-:S11]  /*0e90*/  @!P0 FSEL R4, R17, R4, P3 ;  /* 0x0000000411048208 */ /* 0x000fd60001800000 */
[----:B------:R-:W-:-:S07]  /*0ea0*/  @P5 VIADD R5, R24, 0x1 ;  /* 0x0000000118055836 */ /* 0x000fce0000000000 */
.L_x_6:
[----:B------:R-:W0:Y:S02]  /*0eb0*/  LDC R14, c[0x0][0x3ac] ;  /* 0x0000eb00ff0e7b82 */ /* 0x000e240000000800 */
[----:B0-----:R-:W-:-:S13]  /*0ec0*/  LOP3.LUT P0, RZ, R14, 0x1, RZ, 0xc0, !PT ;  /* 0x000000010eff7812 */ /* 0x001fda000780c0ff */
[----:B------:R-:W-:Y:S05]  /*0ed0*/  @!P0 BRA `(.L_x_4) ;  /* 0x0000000000308947 */ /* 0x000fea0003800000 */
[----:B------:R-:W0:Y:S01]  /*0ee0*/  LDC R12, c[0x0][0x3a0] ;  /* 0x0000e800ff0c7b82 */ /* 0x000e220000000800 */
[----:B------:R-:W-:-:S05]  /*0ef0*/  IMAD.IADD R15, R9, 0x1, R21 ;  /* 0x00000001090f7824 */ /* 0x000fca00078e0215 */
[----:B------:R-:W-:-:S04]  /*0f00*/  ISETP.GE.AND P0, PT, R15, R13, PT ;  /* 0x0000000d0f00720c */ /* 0x000fc80003f06270 */
[----:B0-----:R-:W-:-:S13]  /*0f10*/  ISETP.GE.OR P0, PT, R19, R12, P0 ;  /* 0x0000000c1300720c */ /* 0x001fda0000706670 */
[----:B------:R-:W-:Y:S05]  /*0f20*/  @P0 BRA `(.L_x_4) ;  /* 0x00000000001c0947 */ /* 0x000fea0003800000 */
[----:B------:R-:W0:Y:S01]  /*0f30*/  LDC.64 R12, c[0x0][0x380] ;  /* 0x0000e000ff0c7b82 */ /* 0x000e220000000a00 */
[----:B------:R-:W-:-:S04]  /*0f40*/  IMAD.IADD R15, R22, 0x1, R15 ;  /* 0x00000001160f7824 */ /* 0x000fc800078e020f */
[----:B0-----:R-:W-:-:S06]  /*0f50*/  IMAD.WIDE R12, R15, 0x4, R12 ;  /* 0x000000040f0c7825 */ /* 0x001fcc00078e020c */
[----:B------:R-:W2:Y:S02]  /*0f60*/  LDG.E R13, desc[UR6][R12.64] ;  /* 0x000000060c0d7981 */ /* 0x000ea4000c1e1900 */
[----:B--2---:R-:W-:-:S04]  /*0f70*/  FSETP.GT.AND P0, PT, R13, R4, PT ;  /* 0x000000040d00720b */ /* 0x004fc80003f04000 */
[----:B------:R-:W-:-:S09]  /*0f80*/  FSEL R4, R13, R4, P0 ;  /* 0x000000040d047208 */ /* 0x000fd20000000000 */
[----:B------:R-:W-:-:S07]  /*0f90*/  @P0 IMAD R5, R20, R14, R21 ;  /* 0x0000000e14050224 */ /* 0x000fce00078e0215 */
.L_x_4:
[----:B------:R-:W-:Y:S05]  /*0fa0*/  @P1 BRA `(.L_x_7) ;  /* 0xfffffff000d41947 */ /* 0x000fea000383ffff */
.L_x_1:
[----:B------:R-:W0:Y:S08]  /*0fb0*/  LDC R11, c[0x0][0x39c] ;  /* 0x0000e700ff0b7b82 */ /* 0x000e300000000800 */
[----:B------:R-:W1:Y:S08]  /*0fc0*/  LDC.64 R12, c[0x0][0x3b8] ;  /* 0x0000ee00ff0c7b82 */ /* 0x000e700000000a00 */
[----:B------:R-:W2:Y:S08]  /*0fd0*/  LDC.64 R6, c[0x0][0x388] ;  /* 0x0000e200ff067b82 */ /* 0x000eb00000000a00 */
[----:B------:R-:W3:Y:S01]  /*0fe0*/  LDC.64 R8, c[0x0][0x390] ;  /* 0x0000e400ff087b82 */ /* 0x000ee20000000a00 */
[----:B0-----:R-:W-:-:S04]  /*0ff0*/  IMAD R11, R11, UR4, R0 ;  /* 0x000000040b0b7c24 */ /* 0x001fc8000f8e0200 */
[----:B-1----:R-:W-:-:S04]  /*1000*/  IMAD R3, R11, R12, R3 ;  /* 0x0000000c0b037224 */ /* 0x002fc800078e0203 */
[----:B------:R-:W-:-:S04]  /*1010*/  IMAD R11, R3, R13, R2 ;  /* 0x0000000d030b7224 */ /* 0x000fc800078e0202 */
[----:B--2---:R-:W-:-:S05]  /*1020*/  IMAD.WIDE.U32 R2, R11, 0x4, R6 ;  /* 0x000000040b027825 */ /* 0x004fca00078e0006 */
[----:B------:R-:W-:Y:S01]  /*1030*/  STG.E desc[UR6][R2.64], R4 ;  /* 0x0000000402007986 */ /* 0x000fe2000c101906 */
[----:B---3--:R-:W-:-:S05]  /*1040*/  IMAD.WIDE.U32 R6, R11, 0x4, R8 ;  /* 0x000000040b067825 */ /* 0x008fca00078e0008 */
[----:B------:R-:W-:Y:S01]  /*1050*/  STG.E desc[UR6][R6.64], R5 ;  /* 0x0000000506007986 */ /* 0x000fe2000c101906 */
[----:B------:R-:W-:Y:S05]  /*1060*/  EXIT ;  /* 0x000000000000794d */ /* 0x000fea0003800000 */
.L_x_8:
        /* <DEDUP_REMOVED lines=9> */
.L_x_50:


//--------------------- .text._Z27conv2d_backward_bias_kernelPKfPfiiii --------------------------
	.section	.text._Z27conv2d_backward_bias_kernelPKfPfiiii,"ax",@progbits
	.align	128
        .global         _Z27conv2d_backward_bias_kernelPKfPfiiii
        .type           _Z27conv2d_backward_bias_kernelPKfPfiiii,@function
        .size           _Z27conv2d_backward_bias_kernelPKfPfiiii,(.L_x_51 - _Z27conv2d_backward_bias_kernelPKfPfiiii)
        .other          _Z27conv2d_backward_bias_kernelPKfPfiiii,@"STO_CUDA_ENTRY STV_DEFAULT"
_Z27conv2d_backward_bias_kernelPKfPfiiii:
.text._Z27conv2d_backward_bias_kernelPKfPfiiii:
[----:B------:R-:W-:Y:S01]  /*0000*/  LDC R1, c[0x0][0x37c] ;  /* 0x0000df00ff017b82 */ /* 0x000fe20000000800 */
[----:B------:R-:W0:Y:S01]  /*0010*/  S2R R8, SR_CTAID.X ;  /* 0x0000000000087919 */ /* 0x000e220000002500 */
[----:B------:R-:W0:Y:S02]  /*0020*/  LDCU UR4, c[0x0][0x394] ;  /* 0x00007280ff0477ac */ /* 0x000e240008000800 */
[----:B0-----:R-:W-:-:S13]  /*0030*/  ISETP.GE.AND P0, PT, R8, UR4, PT ;  /* 0x0000000408007c0c */ /* 0x001fda000bf06270 */
[----:B------:R-:W-:Y:S05]  /*0040*/  @P0 EXIT ;  /* 0x000000000000094d */ /* 0x000fea0003800000 */
[----:B------:R-:W0:Y:S01]  /*0050*/  LDC.64 R2, c[0x0][0x398] ;  /* 0x0000e600ff027b82 */ /* 0x000e220000000a00 */
[----:B------:R-:W0:Y:S01]  /*0060*/  LDCU UR4, c[0x0][0x390] ;  /* 0x00007200ff0477ac */ /* 0x000e220008000800 */
[----:B------:R-:W-:Y:S01]  /*0070*/  HFMA2 R9, -RZ, RZ, 0, 0 ;  /* 0x00000000ff097431 */ /* 0x000fe200000001ff */
[----:B------:R-:W1:Y:S01]  /*0080*/  LDCU.64 UR8, c[0x0][0x358] ;  /* 0x00006b00ff0877ac */ /* 0x000e620008000a00 */
[----:B0-----:R-:W-:-:S04]  /*0090*/  VIMNMX3 R0, R2, UR4, R3, PT ;  /* 0x0000000402007c0f */ /* 0x001fc8000b800103 */
[----:B------:R-:W-:-:S13]  /*00a0*/  ISETP.GE.AND P0, PT, R0, 0x1, PT ;  /* 0x000000010000780c */ /* 0x000fda0003f06270 */
[----:B-1----:R-:W-:Y:S05]  /*00b0*/  @!P0 BRA `(.L_x_9) ;  /* 0x0000000400ec8947 */ /* 0x002fea0003800000 */
[----:B------:R-:W0:Y:S01]  /*00c0*/  LDCU.64 UR6, c[0x0][0x380] ;  /* 0x00007000ff0677ac */ /* 0x000e220008000a00 */
[C---:B------:R-:W-:Y:S02]  /*00d0*/  LOP3.LUT R26, R3.reuse, 0xf, RZ, 0xc0, !PT ;  /* 0x0000000f031a7812 */ /* 0x040fe400078ec0ff */
[----:B------:R-:W-:Y:S01]  /*00e0*/  LOP3.LUT R25, R3, 0x7, RZ, 0xc0, !PT ;  /* 0x0000000703197812 */ /* 0x000fe200078ec0ff */
[----:B------:R-:W-:Y:S01]  /*00f0*/  UMOV UR4, URZ ;  /* 0x000000ff00047c82 */ /* 0x000fe20008000000 */
[----:B------:R-:W-:Y:S02]  /*0100*/  IADD3 R0, PT, PT, R26, -0x1, RZ ;  /* 0xffffffff1a007810 */ /* 0x000fe40007ffe0ff */
[----:B------:R-:W-:Y:S02]  /*0110*/  IADD3 R2, PT, PT, R25, -0x1, RZ ;  /* 0xffffffff19027810 */ /* 0x000fe40007ffe0ff */
[----:B------:R-:W-:Y:S02]  /*0120*/  LOP3.LUT R7, R3, 0x7ffffff0, RZ, 0xc0, !PT ;  /* 0x7ffffff003077812 */ /* 0x000fe400078ec0ff */
[----:B------:R-:W-:-:S02]  /*0130*/  ISETP.GE.U32.AND P0, PT, R0, 0x7, PT ;  /* 0x000000070000780c */ /* 0x000fc40003f06070 */
[----:B------:R-:W-:Y:S02]  /*0140*/  ISETP.GE.U32.AND P1, PT, R2, 0x3, PT ;  /* 0x000000030200780c */ /* 0x000fe40003f26070 */
[----:B------:R-:W-:Y:S02]  /*0150*/  LOP3.LUT R6, R3, 0x3, RZ, 0xc0, !PT ;  /* 0x0000000303067812 */ /* 0x000fe400078ec0ff */
[----:B------:R-:W-:Y:S01]  /*0160*/  MOV R9, RZ ;  /* 0x000000ff00097202 */ /* 0x000fe20000000f00 */
[----:B0-----:R-:W-:Y:S01]  /*0170*/  UIADD3 UR6, UP0, UPT, UR6, 0x20, URZ ;  /* 0x0000002006067890 */ /* 0x001fe2000ff1e0ff */
[----:B------:R-:W-:-:S03]  /*0180*/  IADD3 R4, PT, PT, -R7, RZ, RZ ;  /* 0x000000ff07047210 */ /* 0x000fc60007ffe1ff */
[----:B------:R-:W-:-:S12]  /*0190*/  UIADD3.X UR7, UPT, UPT, URZ, UR7, URZ, UP0, !UPT ;  /* 0x00000007ff077290 */ /* 0x000fd800087fe4ff */
.L_x_16:
[----:B------:R-:W0:Y:S01]  /*01a0*/  LDC.64 R2, c[0x0][0x390] ;  /* 0x0000e400ff027b82 */ /* 0x000e220000000a00 */
[----:B------:R-:W-:Y:S01]  /*01b0*/  UMOV UR5, URZ ;  /* 0x000000ff00057c82 */ /* 0x000fe20008000000 */
[----:B0-----:R-:W-:Y:S01]  /*01c0*/  IMAD R5, R3, UR4, R8 ;  /* 0x0000000403057c24 */ /* 0x001fe2000f8e0208 */
[----:B------:R-:W-:-:S06]  /*01d0*/  UIADD3 UR4, UPT, UPT, UR4, 0x1, URZ ;  /* 0x0000000104047890 */ /* 0x000fcc000fffe0ff */
[----:B------:R-:W-:-:S13]  /*01e0*/  ISETP.NE.AND P2, PT, R2, UR4, PT ;  /* 0x0000000402007c0c */ /* 0x000fda000bf45270 */
.L_x_15:
[----:B------:R-:W0:Y:S01]  /*01f0*/  LDC.64 R2, c[0x0][0x398] ;  /* 0x0000e600ff027b82 */ /* 0x000e220000000a00 */
[----:B------:R-:W-:Y:S01]  /*0200*/  HFMA2 R11, -RZ, RZ, 0, 0 ;  /* 0x00000000ff0b7431 */ /* 0x000fe200000001ff */
[----:B0-----:R-:W-:Y:S01]  /*0210*/  ISETP.GE.U32.AND P4, PT, R3, 0x10, PT ;  /* 0x000000100300780c */ /* 0x001fe20003f86070 */
[----:B------:R-:W-:Y:S01]  /*0220*/  IMAD R0, R5, R2, UR5 ;  /* 0x0000000505007e24 */ /* 0x000fe2000f8e0202 */
[----:B------:R-:W-:-:S03]  /*0230*/  UIADD3 UR5, UPT, UPT, UR5, 0x1, URZ ;  /* 0x0000000105057890 */ /* 0x000fc6000fffe0ff */
[----:B------:R-:W-:-:S03]  /*0240*/  IMAD R0, R0, R3, RZ ;  /* 0x0000000300007224 */ /* 0x000fc600078e02ff */
[----:B------:R-:W-:-:S05]  /*0250*/  ISETP.NE.AND P3, PT, R2, UR5, PT ;  /* 0x0000000502007c0c */ /* 0x000fca000bf65270 */
[----:B------:R-:W-:Y:S08]  /*0260*/  @!P4 BRA `(.L_x_10) ;  /* 0x0000000000a8c947 */ /* 0x000ff00003800000 */
[----:B------:R-:W-:Y:S02]  /*0270*/  MOV R10, R0 ;  /* 0x00000000000a7202 */ /* 0x000fe40000000f00 */
[----:B------:R-:W-:-:S07]  /*0280*/  MOV R11, R4 ;  /* 0x00000004000b7202 */ /* 0x000fce0000000f00 */
.L_x_11:
[----:B------:R-:W-:Y:S02]  /*0290*/  MOV R2, UR6 ;  /* 0x0000000600027c02 */ /* 0x000fe40008000f00 */
[----:B------:R-:W-:-:S03]  /*02a0*/  MOV R3, UR7 ;  /* 0x0000000700037c02 */ /* 0x000fc60008000f00 */
[----:B------:R-:W-:-:S05]  /*02b0*/  IMAD.WIDE R2, R10, 0x4, R2 ;  /* 0x000000040a027825 */ /* 0x000fca00078e0202 */
[----:B------:R-:W2:Y:S04]  /*02c0*/  LDG.E R24, desc[UR8][R2.64+-0x20] ;  /* 0xffffe00802187981 */ /* 0x000ea8000c1e1900 */
[----:B------:R-:W3:Y:S04]  /*02d0*/  LDG.E R23, desc[UR8][R2.64+-0x1c] ;  /* 0xffffe40802177981 */ /* 0x000ee8000c1e1900 */
[----:B------:R-:W4:Y:S04]  /*02e0*/  LDG.E R12, desc[UR8][R2.64+-0x18] ;  /* 0xffffe808020c7981 */ /* 0x000f28000c1e1900 */
[----:B------:R-:W5:Y:S04]  /*02f0*/  LDG.E R13, desc[UR8][R2.64+-0x14] ;  /* 0xffffec08020d7981 */ /* 0x000f68000c1e1900 */
        /* <DEDUP_REMOVED lines=8> */
[----:B------:R-:W5:Y:S01]  /*0380*/  LDG.E R22, desc[UR8][R2.64+0x10] ;  /* 0x0000100802167981 */ /* 0x000f62000c1e1900 */
[----:B--2---:R-:W-:-:S03]  /*0390*/  FADD R24, R24, R9 ;  /* 0x0000000918187221 */ /* 0x004fc60000000000 */
[----:B------:R-:W2:Y:S01]  /*03a0*/  LDG.E R9, desc[UR8][R2.64+0x14] ;  /* 0x0000140802097981 */ /* 0x000ea2000c1e1900 */
[----:B---3--:R-:W-:-:S03]  /*03b0*/  FADD R27, R24, R23 ;  /* 0x00000017181b7221 */ /* 0x008fc60000000000 */
[----:B------:R-:W3:Y:S04]  /*03c0*/  LDG.E R23, desc[UR8][R2.64+0x18] ;  /* 0x0000180802177981 */ /* 0x000ee8000c1e1900 */
[----:B------:R-:W3:Y:S01]  /*03d0*/  LDG.E R24, desc[UR8][R2.64+0x1c] ;  /* 0x00001c0802187981 */ /* 0x000ee2000c1e1900 */
[----:B----4-:R-:W-:Y:S01]  /*03e0*/  FADD R12, R27, R12 ;  /* 0x0000000c1b0c7221 */ /* 0x010fe20000000000 */
[----:B------:R-:W-:Y:S02]  /*03f0*/  IADD3 R11, PT, PT, R11, 0x10, RZ ;  /* 0x000000100b0b7810 */ /* 0x000fe40007ffe0ff */
[----:B------:R-:W-:Y:S01]  /*0400*/  IADD3 R10, PT, PT, R10, 0x10, RZ ;  /* 0x000000100a0a7810 */ /* 0x000fe20007ffe0ff */
[----:B-----5:R-:W-:Y:S01]  /*0410*/  FADD R13, R12, R13 ;  /* 0x0000000d0c0d7221 */ /* 0x020fe20000000000 */
[----:B------:R-:W-:-:S03]  /*0420*/  ISETP.NE.AND P4, PT, R11, RZ, PT ;  /* 0x000000ff0b00720c */ /* 0x000fc60003f85270 */
[----:B------:R-:W-:-:S04]  /*0430*/  FADD R14, R13, R14 ;  /* 0x0000000e0d0e7221 */ /* 0x000fc80000000000 */
        /* <DEDUP_REMOVED lines=8> */
[----:B--2---:R-:W-:-:S04]  /*04c0*/  FADD R22, R22, R9 ;  /* 0x0000000916167221 */ /* 0x004fc80000000000 */
[----:B---3--:R-:W-:-:S04]  /*04d0*/  FADD R23, R22, R23 ;  /* 0x0000001716177221 */ /* 0x008fc80000000000 */
[----:B------:R-:W-:Y:S01]  /*04e0*/  FADD R9, R23, R24 ;  /* 0x0000001817097221 */ /* 0x000fe20000000000 */
[----:B------:R-:W-:Y:S06]  /*04f0*/  @P4 BRA `(.L_x_11) ;  /* 0xfffffffc00644947 */ /* 0x000fec000383ffff */
[----:B------:R-:W-:-:S07]  /*0500*/  MOV R11, R7 ;  /* 0x00000007000b7202 */ /* 0x000fce0000000f00 */
.L_x_10:
[----:B------:R-:W-:-:S13]  /*0510*/  ISETP.NE.AND P4, PT, R26, RZ, PT ;  /* 0x000000ff1a00720c */ /* 0x000fda0003f85270 */
[----:B------:R-:W-:Y:S05]  /*0520*/  @!P4 BRA `(.L_x_12) ;  /* 0x0000000000c8c947 */ /* 0x000fea0003800000 */
[----:B------:R-:W-:Y:S01]  /*0530*/  ISETP.NE.AND P4, PT, R25, RZ, PT ;  /* 0x000000ff1900720c */ /* 0x000fe20003f85270 */
[----:B------:R-:W-:-:S12]  /*0540*/  @!P0 BRA `(.L_x_13) ;  /* 0x0000000000508947 */ /* 0x000fd80003800000 */
[----:B------:R-:W0:Y:S01]  /*0550*/  LDC.64 R2, c[0x0][0x380] ;  /* 0x0000e000ff027b82 */ /* 0x000e220000000a00 */
[----:B------:R-:W-:-:S05]  /*0560*/  IADD3 R13, PT, PT, R0, R11, RZ ;  /* 0x0000000b000d7210 */ /* 0x000fca0007ffe0ff */
[----:B0-----:R-:W-:-:S05]  /*0570*/  IMAD.WIDE R2, R13, 0x4, R2 ;  /* 0x000000040d027825 */ /* 0x001fca00078e0202 */
[----:B------:R-:W2:Y:S04]  /*0580*/  LDG.E R10, desc[UR8][R2.64] ;  /* 0x00000008020a7981 */ /* 0x000ea8000c1e1900 */
[----:B------:R-:W3:Y:S04]  /*0590*/  LDG.E R13, desc[UR8][R2.64+0x4] ;  /* 0x00000408020d7981 */ /* 0x000ee8000c1e1900 */
[----:B------:R-:W4:Y:S04]  /*05a0*/  LDG.E R15, desc[UR8][R2.64+0x8] ;  /* 0x00000808020f7981 */ /* 0x000f28000c1e1900 */
[----:B------:R-:W5:Y:S04]  /*05b0*/  LDG.E R17, desc[UR8][R2.64+0xc] ;  /* 0x00000c0802117981 */ /* 0x000f68000c1e1900 */
[----:B------:R-:W5:Y:S04]  /*05c0*/  LDG.E R19, desc[UR8][R2.64+0x10] ;  /* 0x0000100802137981 */ /* 0x000f68000c1e1900 */
[----:B------:R-:W5:Y:S04]  /*05d0*/  LDG.E R21, desc[UR8][R2.64+0x14] ;  /* 0x0000140802157981 */ /* 0x000f68000c1e1900 */
[----:B------:R-:W5:Y:S04]  /*05e0*/  LDG.E R23, desc[UR8][R2.64+0x18] ;  /* 0x0000180802177981 */ /* 0x000f68000c1e1900 */
[----:B------:R-:W5:Y:S01]  /*05f0*/  LDG.E R27, desc[UR8][R2.64+0x1c] ;  /* 0x00001c08021b7981 */ /* 0x000f62000c1e1900 */
[----:B------:R-:W-:Y:S01]  /*0600*/  IADD3 R11, PT, PT, R11, 0x8, RZ ;  /* 0x000000080b0b7810 */ /* 0x000fe20007ffe0ff */
[----:B--2---:R-:W-:-:S04]  /*0610*/  FADD R10, R9, R10 ;  /* 0x0000000a090a7221 */ /* 0x004fc80000000000 */
[----:B---3--:R-:W-:-:S04]  /*0620*/  FADD R10, R10, R13 ;  /* 0x0000000d0a0a7221 */ /* 0x008fc80000000000 */
[----:B----4-:R-:W-:-:S04]  /*0630*/  FADD R10, R10, R15 ;  /* 0x0000000f0a0a7221 */ /* 0x010fc80000000000 */
[----:B-----5:R-:W-:-:S04]  /*0640*/  FADD R10, R10, R17 ;  /* 0x000000110a0a7221 */ /* 0x020fc80000000000 */
[----:B------:R-:W-:-:S04]  /*0650*/  FADD R10, R10, R19 ;  /* 0x000000130a0a7221 */ /* 0x000fc80000000000 */
[----:B------:R-:W-:-:S04]  /*0660*/  FADD R10, R10, R21 ;  /* 0x000000150a0a7221 */ /* 0x000fc80000000000 */
[----:B------:R-:W-:-:S04]  /*0670*/  FADD R10, R10, R23 ;  /* 0x000000170a0a7221 */ /* 0x000fc80000000000 */
[----:B------:R-:W-:-:S07]  /*0680*/  FADD R9, R10, R27 ;  /* 0x0000001b0a097221 */ /* 0x000fce0000000000 */
.L_x_13:
        /* <DEDUP_REMOVED lines=9> */
[----:B------:R-:W5:Y:S01]  /*0720*/  LDG.E R17, desc[UR8][R2.64+0xc] ;  /* 0x00000c0802117981 */ /* 0x000f62000c1e1900 */
[----:B------:R-:W-:Y:S01]  /*0730*/  IADD3 R11, PT, PT, R11, 0x4, RZ ;  /* 0x000000040b0b7810 */ /* 0x000fe20007ffe0ff */
[----:B--2---:R-:W-:-:S04]  /*0740*/  FADD R10, R9, R10 ;  /* 0x0000000a090a7221 */ /* 0x004fc80000000000 */
[----:B---3--:R-:W-:-:S04]  /*0750*/  FADD R10, R10, R13 ;  /* 0x0000000d0a0a7221 */ /* 0x008fc80000000000 */
[----:B----4-:R-:W-:-:S04]  /*0760*/  FADD R10, R10, R15 ;  /* 0x0000000f0a0a7221 */ /* 0x010fc80000000000 */
[----:B-----5:R-:W-:-:S07]  /*0770*/  FADD R9, R10, R17 ;  /* 0x000000110a097221 */ /* 0x020fce0000000000 */
.L_x_14:
[----:B------:R-:W-:Y:S05]  /*0780*/  @!P4 BRA `(.L_x_12) ;  /* 0x000000000030c947 */ /* 0x000fea0003800000 */
[----:B------:R-:W0:Y:S01]  /*0790*/  LDC.64 R2, c[0x0][0x380] ;  /* 0x0000e000ff027b82 */ /* 0x000e220000000a00 */
[----:B------:R-:W-:-:S05]  /*07a0*/  IADD3 R11, PT, PT, R0, R11, RZ ;  /* 0x0000000b000b7210 */ /* 0x000fca0007ffe0ff */
[----:B0-----:R-:W-:-:S05]  /*07b0*/  IMAD.WIDE R2, R11, 0x4, R2 ;  /* 0x000000040b027825 */ /* 0x001fca00078e0202 */
[----:B------:R-:W2:Y:S01]  /*07c0*/  LDG.E R0, desc[UR8][R2.64] ;  /* 0x0000000802007981 */ /* 0x000ea2000c1e1900 */
[----:B------:R-:W-:Y:S01]  /*07d0*/  ISETP.NE.AND P4, PT, R6, 0x1, PT ;  /* 0x000000010600780c */ /* 0x000fe20003f85270 */
[----:B--2---:R-:W-:-:S12]  /*07e0*/  FADD R9, R9, R0 ;  /* 0x0000000009097221 */ /* 0x004fd80000000000 */
[----:B------:R-:W-:Y:S05]  /*07f0*/  @!P4 BRA `(.L_x_12) ;  /* 0x000000000014c947 */ /* 0x000fea0003800000 */
[----:B------:R-:W-:Y:S01]  /*0800*/  ISETP.NE.AND P4, PT, R6, 0x2, PT ;  /* 0x000000020600780c */ /* 0x000fe20003f85270 */
[----:B------:R-:W2:-:S12]  /*0810*/  LDG.E R0, desc[UR8][R2.64+0x4] ;  /* 0x0000040802007981 */ /* 0x000e98000c1e1900 */
[----:B------:R-:W3:Y:S01]  /*0820*/  @P4 LDG.E R10, desc[UR8][R2.64+0x8] ;  /* 0x00000808020a4981 */ /* 0x000ee2000c1e1900 */
[----:B--2---:R-:W-:-:S04]  /*0830*/  FADD R9, R9, R0 ;  /* 0x0000000009097221 */ /* 0x004fc80000000000 */
[----:B---3--:R-:W-:-:S07]  /*0840*/  @P4 FADD R9, R9, R10 ;  /* 0x0000000a09094221 */ /* 0x008fce0000000000 */
.L_x_12:
[----:B------:R-:W-:Y:S05]  /*0850*/  @P3 BRA `(.L_x_15) ;  /* 0xfffffff800643947 */ /* 0x000fea000383ffff */
[----:B------:R-:W-:Y:S05]  /*0860*/  @P2 BRA `(.L_x_16) ;  /* 0xfffffff8004c2947 */ /* 0x000fea000383ffff */
.L_x_9:
[----:B------:R-:W0:Y:S02]  /*0870*/  LDC.64 R2, c[0x0][0x388] ;  /* 0x0000e200ff027b82 */ /* 0x000e240000000a00 */
[----:B0-----:R-:W-:-:S05]  /*0880*/  IMAD.WIDE.U32 R2, R8, 0x4, R2 ;  /* 0x0000000408027825 */ /* 0x001fca00078e0002 */
[----:B------:R-:W-:Y:S01]  /*0890*/  STG.E desc[UR8][R2.64], R9 ;  /* 0x0000000902007986 */ /* 0x000fe2000c101908 */
[----:B------:R-:W-:Y:S05]  /*08a0*/  EXIT ;  /* 0x000000000000794d */ /* 0x000fea0003800000 */
.L_x_17:
        /* <DEDUP_REMOVED lines=13> */
.L_x_51:


//--------------------- .text._Z30conv2d_backward_weights_kernelPKfS0_Pfiiiiiiiiiiiii --------------------------
	.section	.text._Z30conv2d_backward_weights_kernelPKfS0_Pfiiiiiiiiiiiii,"ax",@progbits
	.align	128
        .global         _Z30conv2d_backward_weights_kernelPKfS0_Pfiiiiiiiiiiiii
        .type           _Z30conv2d_backward_weights_kernelPKfS0_Pfiiiiiiiiiiiii,@function
        .size           _Z30conv2d_backward_weights_kernelPKfS0_Pfiiiiiiiiiiiii,(.L_x_52 - _Z30conv2d_backward_weights_kernelPKfS0_Pfiiiiiiiiiiiii)
        .other          _Z30conv2d_backward_weights_kernelPKfS0_Pfiiiiiiiiiiiii,@"STO_CUDA_ENTRY STV_DEFAULT"
_Z30conv2d_backward_weights_kernelPKfS0_Pfiiiiiiiiiiiii:
.text._Z30conv2d_backward_weights_kernelPKfS0_Pfiiiiiiiiiiiii:
[----:B------:R-:W-:Y:S08]  /*0000*/  LDC R1, c[0x0][0x37c] ;  /* 0x0000df00ff017b82 */ /* 0x000ff00000000800 */
[----:B------:R-:W0:Y:S08]  /*0010*/  LDC R6, c[0x0][0x3b0] ;  /* 0x0000ec00ff067b82 */ /* 0x000e300000000800 */
[----:B------:R-:W1:Y:S08]  /*0020*/  S2UR UR4, SR_CTAID.X ;  /* 0x00000000000479c3 */ /* 0x000e700000002500 */
[----:B------:R-:W2:Y:S01]  /*0030*/  S2UR UR5, SR_CTAID.Z ;  /* 0x00000000000579c3 */ /* 0x000ea20000002700 */
[----:B0-----:R-:W0:Y:S07]  /*0040*/  I2F.U32.RP R4, R6 ;  /* 0x0000000600047306 */ /* 0x001e2e0000209000 */
[----:B------:R-:W3:Y:S01]  /*0050*/  S2UR UR6, SR_CTAID.Y ;  /* 0x00000000000679c3 */ /* 0x000ee20000002600 */
[----:B------:R-:W-:Y:S01]  /*0060*/  ISETP.NE.U32.AND P2, PT, R6, RZ, PT ;  /* 0x000000ff0600720c */ /* 0x000fe20003f45070 */
[----:B0-----:R-:W0:Y:S02]  /*0070*/  MUFU.RCP R4, R4 ;  /* 0x0000000400047308 */ /* 0x001e240000001000 */
[----:B0-----:R-:W-:-:S06]  /*0080*/  VIADD R2, R4, 0xffffffe ;  /* 0x0ffffffe04027836 */ /* 0x001fcc0000000000 */
[----:B------:R0:W4:Y:S02]  /*0090*/  F2I.FTZ.U32.TRUNC.NTZ R3, R2 ;  /* 0x0000000200037305 */ /* 0x000124000021f000 */
[----:B0-----:R-:W-:Y:S02]  /*00a0*/  HFMA2 R2, -RZ, RZ, 0, 0 ;  /* 0x00000000ff027431 */ /* 0x001fe400000001ff */
[----:B----4-:R-:W-:-:S04]  /*00b0*/  IMAD.MOV R5, RZ, RZ, -R3 ;  /* 0x000000ffff057224 */ /* 0x010fc800078e0a03 */
[----:B------:R-:W-:-:S04]  /*00c0*/  IMAD R5, R5, R6, RZ ;  /* 0x0000000605057224 */ /* 0x000fc800078e02ff */
[----:B------:R-:W-:Y:S02]  /*00d0*/  IMAD.HI.U32 R0, R3, R5, R2 ;  /* 0x0000000503007227 */ /* 0x000fe400078e0002 */
[----:B------:R-:W2:Y:S04]  /*00e0*/  LDC.64 R4, c[0x0][0x3a8] ;  /* 0x0000ea00ff047b82 */ /* 0x000ea80000000a00 */
[----:B-1----:R-:W-:-:S04]  /*00f0*/  IMAD.HI.U32 R0, R0, UR4, RZ ;  /* 0x0000000400007c27 */ /* 0x002fc8000f8e00ff */
[----:B------:R-:W-:Y:S01]  /*0100*/  IMAD.MOV R3, RZ, RZ, -R0 ;  /* 0x000000ffff037224 */ /* 0x000fe200078e0a00 */
[----:B------:R-:W3:Y:S03]  /*0110*/  LDC R2, c[0x0][0x39c] ;  /* 0x0000e700ff027b82 */ /* 0x000ee60000000800 */
[----:B------:R-:W-:-:S05]  /*0120*/  IMAD R3, R6, R3, UR4 ;  /* 0x0000000406037e24 */ /* 0x000fca000f8e0203 */
[----:B------:R-:W-:-:S13]  /*0130*/  ISETP.GE.U32.AND P0, PT, R3, R6, PT ;  /* 0x000000060300720c */ /* 0x000fda0003f06070 */
[----:B------:R-:W-:Y:S01]  /*0140*/  @P0 IMAD.IADD R3, R3, 0x1, -R6 ;  /* 0x0000000103030824 */ /* 0x000fe200078e0a06 */
[----:B------:R-:W-:Y:S02]  /*0150*/  @P0 IADD3 R0, PT, PT, R0, 0x1, RZ ;  /* 0x0000000100000810 */ /* 0x000fe40007ffe0ff */
[----:B--2---:R-:W-:Y:S02]  /*0160*/  ISETP.LE.AND P0, PT, R4, UR5, PT ;  /* 0x0000000504007c0c */ /* 0x004fe4000bf03270 */
[----:B------:R-:W-:Y:S02]  /*0170*/  ISETP.GE.U32.AND P1, PT, R3, R6, PT ;  /* 0x000000060300720c */ /* 0x000fe40003f26070 */
[----:B---3--:R-:W-:-:S11]  /*0180*/  ISETP.LE.OR P0, PT, R2, UR6, P0 ;  /* 0x0000000602007c0c */ /* 0x008fd60008703670 */
[----:B------:R-:W-:Y:S01]  /*0190*/  @P1 VIADD R0, R0, 0x1 ;  /* 0x0000000100001836 */ /* 0x000fe20000000000 */
[----:B------:R-:W-:-:S04]  /*01a0*/  @!P2 LOP3.LUT R0, RZ, R6, RZ, 0x33, !PT ;  /* 0x00000006ff00a212 */ /* 0x000fc800078e33ff */
[----:B------:R-:W-:Y:S01]  /*01b0*/  ISETP.GE.OR P0, PT, R0, R5, P0 ;  /* 0x000000050000720c */ /* 0x000fe20000706670 */
[----:B------:R-:W-:-:S04]  /*01c0*/  IMAD.MOV R3, RZ, RZ, -R0 ;  /* 0x000000ffff037224 */ /* 0x000fc800078e0a00 */
[----:B------:R-:W-:-:S05]  /*01d0*/  IMAD R2, R6, R3, UR4 ;  /* 0x0000000406027e24 */ /* 0x000fca000f8e0203 */
[----:B------:R-:W-:-:S13]  /*01e0*/  ISETP.GE.OR P0, PT, R2, R6, P0 ;  /* 0x000000060200720c */ /* 0x000fda0000706670 */
[----:B------:R-:W-:Y:S05]  /*01f0*/  @P0 EXIT ;  /* 0x000000000000094d */ /* 0x000fea0003800000 */
[----:B------:R-:W0:Y:S01]  /*0200*/  LDC R3, c[0x0][0x3c4] ;  /* 0x0000f100ff037b82 */ /* 0x000e220000000800 */
[----:B------:R-:W0:Y:S01]  /*0210*/  LDCU UR4, c[0x0][0x398] ;  /* 0x00007300ff0477ac */ /* 0x000e220008000800 */
[----:B------:R-:W1:Y:S06]  /*0220*/  LDCU.64 UR8, c[0x0][0x358] ;  /* 0x00006b00ff0877ac */ /* 0x000e6c0008000a00 */
[----:B------:R-:W0:Y:S02]  /*0230*/  LDC R4, c[0x0][0x3c8] ;  /* 0x0000f200ff047b82 */ /* 0x000e240000000800 */
[----:B0-----:R-:W-:-:S04]  /*0240*/  VIMNMX3 R3, R3, UR4, R4, PT ;  /* 0x0000000403037c0f */ /* 0x001fc8000b800104 */
[----:B------:R-:W-:Y:S02]  /*0250*/  ISETP.GE.AND P0, PT, R3, 0x1, PT ;  /* 0x000000010300780c */ /* 0x000fe40003f06270 */
[----:B------:R-:W-:-:S11]  /*0260*/  MOV R3, RZ ;  /* 0x000000ff00037202 */ /* 0x000fd60000000f00 */
[----:B-1----:R-:W-:Y:S05]  /*0270*/  @!P0 BRA `(.L_x_18) ;  /* 0x0000000c00ec8947 */ /* 0x002fea0003800000 */
[----:B------:R-:W-:Y:S01]  /*0280*/  LOP3.LUT R4, R4, 0x7, RZ, 0xc0, !PT ;  /* 0x0000000704047812 */ /* 0x000fe200078ec0ff */
[----:B------:R-:W-:Y:S02]  /*0290*/  IMAD.MOV.U32 R3, RZ, RZ, RZ ;  /* 0x000000ffff037224 */ /* 0x000fe400078e00ff */
[----:B------:R-:W-:-:S07]  /*02a0*/  IMAD.MOV.U32 R5, RZ, RZ, RZ ;  /* 0x000000ffff057224 */ /* 0x000fce00078e00ff */
.L_x_25:
[----:B------:R-:W0:Y:S08]  /*02b0*/  LDC.64 R10, c[0x0][0x398] ;  /* 0x0000e600ff0a7b82 */ /* 0x000e300000000a00 */
[----:B------:R-:W1:Y:S01]  /*02c0*/  LDC R8, c[0x0][0x3a8] ;  /* 0x0000ea00ff087b82 */ /* 0x000e620000000800 */
[C---:B0-----:R-:W-:Y:S02]  /*02d0*/  IMAD R6, R5.reuse, R11, UR6 ;  /* 0x0000000605067e24 */ /* 0x041fe4000f8e020b */
[C---:B-1----:R-:W-:Y:S01]  /*02e0*/  IMAD R7, R5.reuse, R8, UR5 ;  /* 0x0000000505077e24 */ /* 0x042fe2000f8e0208 */
[----:B------:R-:W-:Y:S01]  /*02f0*/  IADD3 R5, PT, PT, R5, 0x1, RZ ;  /* 0x0000000105057810 */ /* 0x000fe20007ffe0ff */
[----:B------:R-:W-:-:S03]  /*0300*/  IMAD.MOV.U32 R8, RZ, RZ, RZ ;  /* 0x000000ffff087224 */ /* 0x000fc600078e00ff */
[----:B------:R-:W-:-:S13]  /*0310*/  ISETP.NE.AND P5, PT, R5, R10, PT ;  /* 0x0000000a0500720c */ /* 0x000fda0003fa5270 */
.L_x_24:
[----:B------:R-:W0:Y:S08]  /*0320*/  LDC R21, c[0x0][0x3c8] ;  /* 0x0000f200ff157b82 */ /* 0x000e300000000800 */
[----:B------:R-:W1:Y:S08]  /*0330*/  LDC R9, c[0x0][0x3bc] ;  /* 0x0000ef00ff097b82 */ /* 0x000e700000000800 */
[----:B------:R-:W1:Y:S08]  /*0340*/  LDC R10, c[0x0][0x3b4] ;  /* 0x0000ed00ff0a7b82 */ /* 0x000e700000000800 */
[----:B------:R-:W2:Y:S01]  /*0350*/  LDC R11, c[0x0][0x3c4] ;  /* 0x0000f100ff0b7b82 */ /* 0x000ea20000000800 */
[----:B0-----:R-:W-:-:S07]  /*0360*/  ISETP.GE.U32.AND P1, PT, R21, 0x8, PT ;  /* 0x000000081500780c */ /* 0x001fce0003f26070 */
[----:B------:R-:W0:Y:S01]  /*0370*/  LDC R12, c[0x0][0x3a0] ;  /* 0x0000e800ff0c7b82 */ /* 0x000e220000000800 */
[----:B-1----:R-:W-:-:S04]  /*0380*/  IMAD R9, R8, R9, -R10 ;  /* 0x0000000908097224 */ /* 0x002fc800078e0a0a */
[----:B------:R-:W-:Y:S02]  /*0390*/  IMAD.IADD R9, R0, 0x1, R9 ;  /* 0x0000000100097824 */ /* 0x000fe400078e0209 */
[----:B--2---:R-:W-:Y:S01]  /*03a0*/  IMAD R10, R7, R11, R8 ;  /* 0x0000000b070a7224 */ /* 0x004fe200078e0208 */
[----:B------:R-:W-:-:S03]  /*03b0*/  IADD3 R8, PT, PT, R8, 0x1, RZ ;  /* 0x0000000108087810 */ /* 0x000fc60007ffe0ff */
[----:B------:R-:W-:Y:S01]  /*03c0*/  IMAD R10, R10, R21, RZ ;  /* 0x000000150a0a7224 */ /* 0x000fe200078e02ff */
[----:B------:R-:W-:Y:S01]  /*03d0*/  ISETP.NE.AND P6, PT, R8, R11, PT ;  /* 0x0000000b0800720c */ /* 0x000fe20003fc5270 */
[----:B------:R-:W-:Y:S01]  /*03e0*/  IMAD.MOV.U32 R11, RZ, RZ, RZ ;  /* 0x000000ffff0b7224 */ /* 0x000fe200078e00ff */
[----:B0-----:R-:W-:-:S04]  /*03f0*/  ISETP.GE.AND P0, PT, R9, R12, PT ;  /* 0x0000000c0900720c */ /* 0x001fc80003f06270 */
[----:B------:R-:W-:Y:S01]  /*0400*/  ISETP.GT.AND P0, PT, R9, -0x1, !P0 ;  /* 0xffffffff0900780c */ /* 0x000fe20004704270 */
[----:B------:R-:W-:Y:S01]  /*0410*/  IMAD R9, R6, R12, R9 ;  /* 0x0000000c06097224 */ /* 0x000fe200078e0209 */
[----:B------:R-:W-:Y:S11]  /*0420*/  @!P1 BRA `(.L_x_19) ;  /* 0x0000000400a09947 */ /* 0x000ff60003800000 */
[----:B------:R-:W0:Y:S01]  /*0430*/  LDC.64 R12, c[0x0][0x388] ;  /* 0x0000e200ff0c7b82 */ /* 0x000e220000000a00 */
[----:B------:R-:W-:Y:S01]  /*0440*/  LOP3.LUT R21, R21, 0x7ffffff8, RZ, 0xc0, !PT ;  /* 0x7ffffff815157812 */ /* 0x000fe200078ec0ff */
[----:B------:R-:W-:Y:S01]  /*0450*/  IMAD.MOV.U32 R23, RZ, RZ, R10 ;  /* 0x000000ffff177224 */ /* 0x000fe200078e000a */
[----:B------:R-:W-:Y:S02]  /*0460*/  MOV R25, RZ ;  /* 0x000000ff00197202 */ /* 0x000fe40000000f00 */
[----:B------:R-:W-:-:S03]  /*0470*/  IADD3 R24, PT, PT, -R21, RZ, RZ ;  /* 0x000000ff15187210 */ /* 0x000fc60007ffe1ff */
[----:B------:R-:W1:Y:S08]  /*0480*/  LDC R11, c[0x0][0x3c0] ;  /* 0x0000f000ff0b7b82 */ /* 0x000e700000000800 */
[----:B------:R-:W2:Y:S08]  /*0490*/  LDC R20, c[0x0][0x3b8] ;  /* 0x0000ee00ff147b82 */ /* 0x000eb00000000800 */
[----:B------:R-:W3:Y:S01]  /*04a0*/  LDC R22, c[0x0][0x3a4] ;  /* 0x0000e900ff167b82 */ /* 0x000ee20000000800 */
[----:B0-----:R-:W-:-:S03]  /*04b0*/  IMAD.WIDE R12, R10, 0x4, R12 ;  /* 0x000000040a0c7825 */ /* 0x001fc600078e020c */
[----:B------:R-:W-:-:S05]  /*04c0*/  IADD3 R18, P1, PT, R12, 0x10, RZ ;  /* 0x000000100c127810 */ /* 0x000fca0007f3e0ff */
[----:B-1----:R-:W-:-:S08]  /*04d0*/  IMAD.X R27, RZ, RZ, R13, P1 ;  /* 0x000000ffff1b7224 */ /* 0x002fd000008e060d */
.L_x_20:
[----:B--2---:R-:W-:Y:S01]  /*04e0*/  IMAD R19, R25, R11, -R20 ;  /* 0x0000000b19137224 */ /* 0x004fe200078e0a14 */
[----:B------:R-:W0:Y:S03]  /*04f0*/  LDC.64 R12, c[0x0][0x388] ;  /* 0x0000e200ff0c7b82 */ /* 0x000e260000000a00 */
[----:B------:R-:W-:-:S05]  /*0500*/  IMAD.IADD R19, R2, 0x1, R19 ;  /* 0x0000000102137824 */ /* 0x000fca00078e0213 */
[C---:B---3--:R-:W-:Y:S01]  /*0510*/  ISETP.GE.AND P1, PT, R19.reuse, R22, PT ;  /* 0x000000161300720c */ /* 0x048fe20003f26270 */
[----:B------:R-:W1:Y:S03]  /*0520*/  LDC.64 R14, c[0x0][0x380] ;  /* 0x0000e000ff0e7b82 */ /* 0x000e660000000a00 */
[----:B------:R-:W-:-:S04]  /*0530*/  ISETP.GT.AND P1, PT, R19, -0x1, !P1 ;  /* 0xffffffff1300780c */ /* 0x000fc80004f24270 */
[----:B------:R-:W-:-:S13]  /*0540*/  PLOP3.LUT P1, PT, P0, P1, PT, 0x80, 0x8 ;  /* 0x000000000008781c */ /* 0x000fda0000723070 */
[----:B------:R-:W-:Y:S02]  /*0550*/  @P1 IMAD R17, R9, R22, R19 ;  /* 0x0000001609111224 */ /* 0x000fe400078e0213 */
[----:B0-----:R-:W-:-:S04]  /*0560*/  @P1 IMAD.WIDE R12, R23, 0x4, R12 ;  /* 0x00000004170c1825 */ /* 0x001fc800078e020c */
[----:B-1----:R-:W-:Y:S02]  /*0570*/  @P1 IMAD.WIDE R16, R17, 0x4, R14 ;  /* 0x0000000411101825 */ /* 0x002fe400078e020e */
[----:B------:R-:W2:Y:S04]  /*0580*/  @P1 LDG.E R12, desc[UR8][R12.64] ;  /* 0x000000080c0c1981 */ /* 0x000ea8000c1e1900 */
[----:B------:R0:W2:Y:S01]  /*0590*/  @P1 LDG.E R16, desc[UR8][R16.64] ;  /* 0x0000000810101981 */ /* 0x0000a2000c1e1900 */
[----:B------:R-:W-:-:S04]  /*05a0*/  IADD3 R26, PT, PT, R19, R11, RZ ;  /* 0x0000000b131a7210 */ /* 0x000fc80007ffe0ff */
[C---:B------:R-:W-:Y:S01]  /*05b0*/  ISETP.GE.AND P3, PT, R26.reuse, R22, PT ;  /* 0x000000161a00720c */ /* 0x040fe20003f66270 */
[----:B------:R-:W-:-:S03]  /*05c0*/  IMAD.IADD R19, R26, 0x1, R11 ;  /* 0x000000011a137824 */ /* 0x000fc600078e020b */
[----:B------:R-:W-:Y:S02]  /*05d0*/  ISETP.GT.AND P3, PT, R26, -0x1, !P3 ;  /* 0xffffffff1a00780c */ /* 0x000fe40005f64270 */
[C---:B------:R-:W-:Y:S02]  /*05e0*/  ISETP.GE.AND P4, PT, R19.reuse, R22, PT ;  /* 0x000000161300720c */ /* 0x040fe40003f86270 */
[----:B------:R-:W-:Y:S02]  /*05f0*/  PLOP3.LUT P3, PT, P0, P3, PT, 0x80, 0x8 ;  /* 0x000000000008781c */ /* 0x000fe40000767070 */
[----:B------:R-:W-:-:S04]  /*0600*/  ISETP.GT.AND P4, PT, R19, -0x1, !P4 ;  /* 0xffffffff1300780c */ /* 0x000fc80006784270 */
[----:B------:R-:W-:-:S07]  /*0610*/  PLOP3.LUT P4, PT, P0, P4, PT, 0x80, 0x8 ;  /* 0x000000000008781c */ /* 0x000fce0000789070 */
[----:B------:R-:W1:Y:S01]  /*0620*/  @P3 LDC.64 R14, c[0x0][0x380] ;  /* 0x0000e000ff0e3b82 */ /* 0x000e620000000a00 */
[----:B0-----:R-:W-:Y:S02]  /*0630*/  @P3 IMAD R17, R9, R22, R26 ;  /* 0x0000001609113224 */ /* 0x001fe400078e021a */
[----:B--2---:R-:W-:Y:S02]  /*0640*/  @P1 FFMA R3, R16, R12, R3 ;  /* 0x0000000c10031223 */ /* 0x004fe40000000003 */
[----:B-1----:R-:W-:-:S03]  /*0650*/  @P3 IMAD.WIDE R16, R17, 0x4, R14 ;  /* 0x0000000411103825 */ /* 0x002fc600078e020e */
[----:B------:R-:W0:Y:S01]  /*0660*/  @P4 LDC.64 R12, c[0x0][0x380] ;  /* 0x0000e000ff0c4b82 */ /* 0x000e220000000a00 */
[----:B------:R-:W-:Y:S02]  /*0670*/  @P4 IMAD R15, R9, R22, R19 ;  /* 0x00000016090f4224 */ /* 0x000fe400078e0213 */
[----:B------:R-:W2:Y:S02]  /*0680*/  @P3 LDG.E R16, desc[UR8][R16.64] ;  /* 0x0000000810103981 */ /* 0x000ea4000c1e1900 */
[----:B0-----:R-:W-:Y:S01]  /*0690*/  @P4 IMAD.WIDE R14, R15, 0x4, R12 ;  /* 0x000000040f0e4825 */ /* 0x001fe200078e020c */
[----:B------:R-:W-:-:S03]  /*06a0*/  MOV R12, R18 ;  /* 0x00000012000c7202 */ /* 0x000fc60000000f00 */
[----:B------:R-:W-:Y:S02]  /*06b0*/  IMAD.MOV.U32 R13, RZ, RZ, R27 ;  /* 0x000000ffff0d7224 */ /* 0x000fe400078e001b */
[----:B------:R-:W3:Y:S04]  /*06c0*/  @P4 LDG.E R14, desc[UR8][R14.64] ;  /* 0x000000080e0e4981 */ /* 0x000ee8000c1e1900 */
[----:B------:R-:W2:Y:S04]  /*06d0*/  @P3 LDG.E R26, desc[UR8][R12.64+-0xc] ;  /* 0xfffff4080c1a3981 */ /* 0x000ea8000c1e1900 */
[----:B------:R-:W3:Y:S01]  /*06e0*/  @P4 LDG.E R27, desc[UR8][R12.64+-0x8] ;  /* 0xfffff8080c1b4981 */ /* 0x000ee2000c1e1900 */
        /* <DEDUP_REMOVED lines=8> */
[----:B------:R-:W-:Y:S02]  /*0770*/  @P1 IMAD R19, R9, R22, R19 ;  /* 0x0000001609131224 */ /* 0x000fe400078e0213 */
[----:B--2---:R-:W-:Y:S02]  /*0780*/  @P3 FFMA R3, R16, R26, R3 ;  /* 0x0000001a10033223 */ /* 0x004fe40000000003 */
[----:B------:R-:W0:Y:S01]  /*0790*/  @P1 LDC.64 R16, c[0x0][0x380] ;  /* 0x0000e000ff101b82 */ /* 0x000e220000000a00 */
[----:B------:R-:W2:Y:S01]  /*07a0*/  @P1 LDG.E R26, desc[UR8][R12.64+-0x4] ;  /* 0xfffffc080c1a1981 */ /* 0x000ea2000c1e1900 */
[----:B---3--:R-:W-:-:S03]  /*07b0*/  @P4 FFMA R3, R14, R27, R3 ;  /* 0x0000001b0e034223 */ /* 0x008fc60000000003 */
[----:B------:R-:W3:Y:S03]  /*07c0*/  @P2 LDG.E R27, desc[UR8][R12.64] ;  /* 0x000000080c1b2981 */ /* 0x000ee6000c1e1900 */
[----:B------:R-:W1:Y:S01]  /*07d0*/  @P2 LDC.64 R14, c[0x0][0x380] ;  /* 0x0000e000ff0e2b82 */ /* 0x000e620000000a00 */
[----:B0-----:R-:W-:-:S04]  /*07e0*/  @P1 IMAD.WIDE R16, R19, 0x4, R16 ;  /* 0x0000000413101825 */ /* 0x001fc800078e0210 */
[----:B------:R-:W-:Y:S02]  /*07f0*/  @P2 IMAD R19, R9, R22, R18 ;  /* 0x0000001609132224 */ /* 0x000fe400078e0212 */
[----:B------:R-:W2:Y:S02]  /*0800*/  @P1 LDG.E R16, desc[UR8][R16.64] ;  /* 0x0000000810101981 */ /* 0x000ea4000c1e1900 */
[----:B-1----:R-:W-:-:S06]  /*0810*/  @P2 IMAD.WIDE R14, R19, 0x4, R14 ;  /* 0x00000004130e2825 */ /* 0x002fcc00078e020e */
[----:B------:R-:W3:Y:S01]  /*0820*/  @P2 LDG.E R14, desc[UR8][R14.64] ;  /* 0x000000080e0e2981 */ /* 0x000ee2000c1e1900 */
[----:B------:R-:W-:-:S05]  /*0830*/  IADD3 R18, PT, PT, R18, R11, RZ ;  /* 0x0000000b12127210 */ /* 0x000fca0007ffe0ff */
[----:B------:R-:W-:-:S05]  /*0840*/  IMAD.IADD R19, R18, 0x1, R11 ;  /* 0x0000000112137824 */ /* 0x000fca00078e020b */
[----:B------:R-:W-:-:S04]  /*0850*/  ISETP.GE.AND P3, PT, R19, R22, PT ;  /* 0x000000161300720c */ /* 0x000fc80003f66270 */
[----:B------:R-:W-:-:S04]  /*0860*/  ISETP.GT.AND P3, PT, R19, -0x1, !P3 ;  /* 0xffffffff1300780c */ /* 0x000fc80005f64270 */
[----:B------:R-:W-:Y:S02]  /*0870*/  PLOP3.LUT P3, PT, P0, P3, PT, 0x80, 0x8 ;  /* 0x000000000008781c */ /* 0x000fe40000767070 */
[----:B------:R-:W-:-:S04]  /*0880*/  ISETP.GE.AND P4, PT, R18, R22, PT ;  /* 0x000000161200720c */ /* 0x000fc80003f86270 */
[----:B------:R-:W-:-:S04]  /*0890*/  ISETP.GT.AND P4, PT, R18, -0x1, !P4 ;  /* 0xffffffff1200780c */ /* 0x000fc80006784270 */
[----:B------:R-:W-:-:S13]  /*08a0*/  PLOP3.LUT P4, PT, P0, P4, PT, 0x80, 0x8 ;  /* 0x000000000008781c */ /* 0x000fda0000789070 */
[----:B------:R-:W-:Y:S02]  /*08b0*/  @P4 IMAD R29, R9, R22, R18 ;  /* 0x00000016091d4224 */ /* 0x000fe400078e0212 */
[----:B--2---:R-:W-:Y:S02]  /*08c0*/  @P1 FFMA R3, R16, R26, R3 ;  /* 0x0000001a10031223 */ /* 0x004fe40000000003 */
[----:B------:R-:W0:Y:S01]  /*08d0*/  @P3 LDC.64 R16, c[0x0][0x380] ;  /* 0x0000e000ff103b82 */ /* 0x000e220000000a00 */
[----:B------:R-:W2:Y:S01]  /*08e0*/  @P4 LDG.E R26, desc[UR8][R12.64+0x4] ;  /* 0x000004080c1a4981 */ /* 0x000ea2000c1e1900 */
[----:B---3--:R-:W-:Y:S01]  /*08f0*/  @P2 FFMA R3, R14, R27, R3 ;  /* 0x0000001b0e032223 */ /* 0x008fe20000000003 */
[----:B------:R-:W-:-:S05]  /*0900*/  IADD3 R27, PT, PT, R19, R11, RZ ;  /* 0x0000000b131b7210 */ /* 0x000fca0007ffe0ff */
[----:B------:R-:W1:Y:S01]  /*0910*/  @P4 LDC.64 R14, c[0x0][0x380] ;  /* 0x0000e000ff0e4b82 */ /* 0x000e620000000a00 */
[----:B------:R-:W-:-:S04]  /*0920*/  ISETP.GE.AND P1, PT, R27, R22, PT ;  /* 0x000000161b00720c */ /* 0x000fc80003f26270 */
[----:B------:R-:W-:-:S04]  /*0930*/  ISETP.GT.AND P1, PT, R27, -0x1, !P1 ;  /* 0xffffffff1b00780c */ /* 0x000fc80004f24270 */
[----:B------:R-:W-:Y:S01]  /*0940*/  PLOP3.LUT P1, PT, P0, P1, PT, 0x80, 0x8 ;  /* 0x000000000008781c */ /* 0x000fe20000723070 */
[----:B------:R-:W-:-:S04]  /*0950*/  @P3 IMAD R19, R9, R22, R19 ;  /* 0x0000001609133224 */ /* 0x000fc800078e0213 */
[----:B0-----:R-:W-:-:S06]  /*0960*/  @P3 IMAD.WIDE R16, R19, 0x4, R16 ;  /* 0x0000000413103825 */ /* 0x001fcc00078e0210 */
[----:B------:R-:W3:Y:S02]  /*0970*/  @P3 LDG.E R16, desc[UR8][R16.64] ;  /* 0x0000000810103981 */ /* 0x000ee4000c1e1900 */
[----:B------:R-:W0:Y:S01]  /*0980*/  @P1 LDC.64 R18, c[0x0][0x380] ;  /* 0x0000e000ff121b82 */ /* 0x000e220000000a00 */
[----:B-1----:R-:W-:-:S04]  /*0990*/  @P4 IMAD.WIDE R14, R29, 0x4, R14 ;  /* 0x000000041d0e4825 */ /* 0x002fc800078e020e */
[----:B------:R-:W-:Y:S02]  /*09a0*/  @P1 IMAD R29, R9, R22, R27 ;  /* 0x00000016091d1224 */ /* 0x000fe400078e021b */
[----:B------:R-:W2:Y:S02]  /*09b0*/  @P4 LDG.E R14, desc[UR8][R14.64] ;  /* 0x000000080e0e4981 */ /* 0x000ea4000c1e1900 */
[----:B0-----:R-:W-:Y:S02]  /*09c0*/  @P1 IMAD.WIDE R28, R29, 0x4, R18 ;  /* 0x000000041d1c1825 */ /* 0x001fe400078e0212 */
[----:B------:R-:W3:Y:S04]  /*09d0*/  @P3 LDG.E R18, desc[UR8][R12.64+0x8] ;  /* 0x000008080c123981 */ /* 0x000ee8000c1e1900 */
[----:B------:R-:W4:Y:S04]  /*09e0*/  @P1 LDG.E R28, desc[UR8][R28.64] ;  /* 0x000000081c1c1981 */ /* 0x000f28000c1e1900 */
[----:B------:R-:W4:Y:S01]  /*09f0*/  @P1 LDG.E R19, desc[UR8][R12.64+0xc] ;  /* 0x00000c080c131981 */ /* 0x000f22000c1e1900 */
[----:B------:R-:W-:Y:S01]  /*0a00*/  VIADD R24, R24, 0x8 ;  /* 0x0000000818187836 */ /* 0x000fe20000000000 */
[----:B------:R-:W-:Y:S01]  /*0a10*/  IADD3 R23, PT, PT, R23, 0x8, RZ ;  /* 0x0000000817177810 */ /* 0x000fe20007ffe0ff */
[----:B------:R-:W-:-:S02]  /*0a20*/  VIADD R25, R25, 0x8 ;  /* 0x0000000819197836 */ /* 0x000fc40000000000 */
[----:B--2---:R-:W-:-:S04]  /*0a30*/  @P4 FFMA R3, R14, R26, R3 ;  /* 0x0000001a0e034223 */ /* 0x004fc80000000003 */
[----:B---3--:R-:W-:Y:S01]  /*0a40*/  @P3 FFMA R3, R16, R18, R3 ;  /* 0x0000001210033223 */ /* 0x008fe20000000003 */
[----:B------:R-:W-:Y:S02]  /*0a50*/  ISETP.NE.AND P3, PT, R24, RZ, PT ;  /* 0x000000ff1800720c */ /* 0x000fe40003f65270 */
[----:B------:R-:W-:-:S04]  /*0a60*/  IADD3 R18, P2, PT, R12, 0x20, RZ ;  /* 0x000000200c127810 */ /* 0x000fc80007f5e0ff */
[----:B------:R-:W-:Y:S01]  /*0a70*/  IADD3.X R27, PT, PT, RZ, R13, RZ, P2, !PT ;  /* 0x0000000dff1b7210 */ /* 0x000fe200017fe4ff */
[----:B----4-:R-:W-:-:S06]  /*0a80*/  @P1 FFMA R3, R28, R19, R3 ;  /* 0x000000131c031223 */ /* 0x010fcc0000000003 */
[----:B------:R-:W-:Y:S05]  /*0a90*/  @P3 BRA `(.L_x_20) ;  /* 0xfffffff800903947 */ /* 0x000fea000383ffff */
[----:B------:R-:W-:-:S07]  /*0aa0*/  IMAD.MOV.U32 R11, RZ, RZ, R21 ;  /* 0x000000ffff0b7224 */ /* 0x000fce00078e0015 */
.L_x_19:
[----:B------:R-:W-:-:S13]  /*0ab0*/  ISETP.NE.AND P1, PT, R4, RZ, PT ;  /* 0x000000ff0400720c */ /* 0x000fda0003f25270 */
[----:B------:R-:W-:Y:S05]  /*0ac0*/  @!P1 BRA `(.L_x_21) ;  /* 0x0000000400d09947 */ /* 0x000fea0003800000 */
[----:B------:R-:W0:Y:S01]  /*0ad0*/  LDCU UR4, c[0x0][0x3c8] ;  /* 0x00007900ff0477ac */ /* 0x000e220008000800 */
[----:B------:R-:W-:-:S04]  /*0ae0*/  IADD3 R12, PT, PT, R4, -0x1, RZ ;  /* 0xffffffff040c7810 */ /* 0x000fc80007ffe0ff */
[----:B------:R-:W-:Y:S01]  /*0af0*/  ISETP.GE.U32.AND P1, PT, R12, 0x3, PT ;  /* 0x000000030c00780c */ /* 0x000fe20003f26070 */
[----:B0-----:R-:W-:-:S12]  /*0b00*/  ULOP3.LUT UP0, UR7, UR4, 0x3, URZ, 0xc0, !UPT ;  /* 0x0000000304077892 */ /* 0x001fd8000f80c0ff */
[----:B------:R-:W-:Y:S05]  /*0b10*/  @!P1 BRA `(.L_x_22) ;  /* 0x0000000000d49947 */ /* 0x000fea0003800000 */
[----:B------:R-:W0:Y:S01]  /*0b20*/  LDC R18, c[0x0][0x3c0] ;  /* 0x0000f000ff127b82 */ /* 0x000e220000000800 */
[----:B------:R-:W-:-:S04]  /*0b30*/  IADD3 R14, P3, PT, R10, R11, RZ ;  /* 0x0000000b0a0e7210 */ /* 0x000fc80007f7e0ff */
[----:B------:R-:W-:-:S03]  /*0b40*/  LEA.HI.X.SX32 R16, R10, RZ, 0x1, P3 ;  /* 0x000000ff0a107211 */ /* 0x000fc600018f0eff */
[----:B------:R-:W0:Y:S08]  /*0b50*/  LDC R19, c[0x0][0x3b8] ;  /* 0x0000ee00ff137b82 */ /* 0x000e300000000800 */
[----:B------:R-:W1:Y:S08]  /*0b60*/  LDC R24, c[0x0][0x3a4] ;  /* 0x0000e900ff187b82 */ /* 0x000e700000000800 */
[----:B------:R-:W2:Y:S01]  /*0b70*/  LDC.64 R12, c[0x0][0x388] ;  /* 0x0000e200ff0c7b82 */ /* 0x000ea20000000a00 */
[----:B0-----:R-:W-:-:S07]  /*0b80*/  IMAD R19, R11, R18, -R19 ;  /* 0x000000120b137224 */ /* 0x001fce00078e0a13 */
[----:B------:R-:W0:Y:S01]  /*0b90*/  LDC.64 R20, c[0x0][0x388] ;  /* 0x0000e200ff147b82 */ /* 0x000e220000000a00 */
[----:B------:R-:W-:-:S05]  /*0ba0*/  IMAD.IADD R19, R2, 0x1, R19 ;  /* 0x0000000102137824 */ /* 0x000fca00078e0213 */
[C---:B------:R-:W-:Y:S02]  /*0bb0*/  IADD3 R15, PT, PT, R19.reuse, R18, RZ ;  /* 0x00000012130f7210 */ /* 0x040fe40007ffe0ff */
[----:B------:R-:W3:Y:S01]  /*0bc0*/  LDC.64 R22, c[0x0][0x380] ;  /* 0x0000e000ff167b82 */ /* 0x000ee20000000a00 */
[-C--:B-1----:R-:W-:Y:S02]  /*0bd0*/  ISETP.GE.AND P2, PT, R19, R24.reuse, PT ;  /* 0x000000181300720c */ /* 0x082fe40003f46270 */
[C---:B------:R-:W-:Y:S01]  /*0be0*/  ISETP.GE.AND P1, PT, R15.reuse, R24, PT ;  /* 0x000000180f00720c */ /* 0x040fe20003f26270 */
[----:B------:R-:W-:Y:S01]  /*0bf0*/  IMAD.IADD R25, R15, 0x1, R18 ;  /* 0x000000010f197824 */ /* 0x000fe200078e0212 */
[----:B------:R-:W-:Y:S02]  /*0c00*/  ISETP.GT.AND P2, PT, R19, -0x1, !P2 ;  /* 0xffffffff1300780c */ /* 0x000fe40005744270 */
[----:B--2---:R-:W-:Y:S02]  /*0c10*/  LEA R12, P3, R14, R12, 0x2 ;  /* 0x0000000c0e0c7211 */ /* 0x004fe400078610ff */
[----:B------:R-:W-:-:S02]  /*0c20*/  ISETP.GT.AND P1, PT, R15, -0x1, !P1 ;  /* 0xffffffff0f00780c */ /* 0x000fc40004f24270 */
[C---:B------:R-:W-:Y:S02]  /*0c30*/  ISETP.GE.AND P4, PT, R25.reuse, R24, PT ;  /* 0x000000181900720c */ /* 0x040fe40003f86270 */
[C---:B------:R-:W-:Y:S02]  /*0c40*/  IADD3 R27, PT, PT, R25.reuse, R18, RZ ;  /* 0x00000012191b7210 */ /* 0x040fe40007ffe0ff */
[----:B------:R-:W-:Y:S02]  /*0c50*/  PLOP3.LUT P2, PT, P0, P2, PT, 0x80, 0x8 ;  /* 0x000000000008781c */ /* 0x000fe40000745070 */
[----:B------:R-:W-:Y:S02]  /*0c60*/  LEA.HI.X R13, R14, R13, R16, 0x2, P3 ;  /* 0x0000000d0e0d7211 */ /* 0x000fe400018f1410 */
[----:B------:R-:W-:Y:S02]  /*0c70*/  PLOP3.LUT P1, PT, P0, P1, PT, 0x80, 0x8 ;  /* 0x000000000008781c */ /* 0x000fe40000723070 */
[----:B------:R-:W-:-:S02]  /*0c80*/  ISETP.GT.AND P4, PT, R25, -0x1, !P4 ;  /* 0xffffffff1900780c */ /* 0x000fc40006784270 */
[CC--:B------:R-:W-:Y:S02]  /*0c90*/  ISETP.GE.AND P3, PT, R27.reuse, R24.reuse, PT ;  /* 0x000000181b00720c */ /* 0x0c0fe40003f66270 */
[----:B------:R-:W-:Y:S02]  /*0ca0*/  PLOP3.LUT P4, PT, P0, P4, PT, 0x80, 0x8 ;  /* 0x000000000008781c */ /* 0x000fe40000789070 */
[----:B------:R-:W-:Y:S01]  /*0cb0*/  ISETP.GT.AND P3, PT, R27, -0x1, !P3 ;  /* 0xffffffff1b00780c */ /* 0x000fe20005f64270 */
[----:B------:R-:W-:Y:S02]  /*0cc0*/  @P2 IMAD.IADD R29, R10, 0x1, R11 ;  /* 0x000000010a1d2824 */ /* 0x000fe400078e020b */
[----:B------:R-:W-:Y:S01]  /*0cd0*/  @P2 IMAD R19, R9, R24, R19 ;  /* 0x0000001809132224 */ /* 0x000fe200078e0213 */
[----:B------:R-:W-:Y:S01]  /*0ce0*/  PLOP3.LUT P3, PT, P0, P3, PT, 0x80, 0x8 ;  /* 0x000000000008781c */ /* 0x000fe20000767070 */
[----:B------:R-:W1:Y:S01]  /*0cf0*/  @P1 LDC.64 R16, c[0x0][0x380] ;  /* 0x0000e000ff101b82 */ /* 0x000e620000000a00 */
[----:B0-----:R-:W-:-:S04]  /*0d00*/  @P2 IMAD.WIDE R20, R29, 0x4, R20 ;  /* 0x000000041d142825 */ /* 0x001fc800078e0214 */
[-C--:B------:R-:W-:Y:S02]  /*0d10*/  @P1 IMAD R29, R9, R24.reuse, R15 ;  /* 0x00000018091d1224 */ /* 0x080fe400078e020f */
[----:B---3--:R-:W-:Y:S01]  /*0d20*/  @P2 IMAD.WIDE R22, R19, 0x4, R22 ;  /* 0x0000000413162825 */ /* 0x008fe200078e0216 */
[----:B------:R-:W0:Y:S01]  /*0d30*/  @P4 LDC.64 R14, c[0x0][0x380] ;  /* 0x0000e000ff0e4b82 */ /* 0x000e220000000a00 */
[----:B------:R-:W2:Y:S02]  /*0d40*/  @P2 LDG.E R20, desc[UR8][R20.64] ;  /* 0x0000000814142981 */ /* 0x000ea4000c1e1900 */
[CC--:B------:R-:W-:Y:S02]  /*0d50*/  @P4 IMAD R25, R9.reuse, R24.reuse, R25 ;  /* 0x0000001809194224 */ /* 0x0c0fe400078e0219 */
[----:B------:R-:W2:Y:S01]  /*0d60*/  @P2 LDG.E R22, desc[UR8][R22.64] ;  /* 0x0000000816162981 */ /* 0x000ea2000c1e1900 */
[----:B------:R-:W-:Y:S02]  /*0d70*/  @P3 IMAD R27, R9, R24, R27 ;  /* 0x00000018091b3224 */ /* 0x000fe400078e021b */
[----:B------:R-:W3:Y:S01]  /*0d80*/  @P3 LDC.64 R18, c[0x0][0x380] ;  /* 0x0000e000ff123b82 */ /* 0x000ee20000000a00 */
[----:B------:R-:W4:Y:S04]  /*0d90*/  @P1 LDG.E R24, desc[UR8][R12.64+0x4] ;  /* 0x000004080c181981 */ /* 0x000f28000c1e1900 */
[----:B------:R-:W5:Y:S01]  /*0da0*/  @P3 LDG.E R26, desc[UR8][R12.64+0xc] ;  /* 0x00000c080c1a3981 */ /* 0x000f62000c1e1900 */
[----:B-1----:R-:W-:-:S06]  /*0db0*/  @P1 IMAD.WIDE R16, R29, 0x4, R16 ;  /* 0x000000041d101825 */ /* 0x002fcc00078e0210 */
[----:B------:R-:W4:Y:S01]  /*0dc0*/  @P1 LDG.E R16, desc[UR8][R16.64] ;  /* 0x0000000810101981 */ /* 0x000f22000c1e1900 */
[----:B0-----:R-:W-:-:S03]  /*0dd0*/  @P4 IMAD.WIDE R14, R25, 0x4, R14 ;  /* 0x00000004190e4825 */ /* 0x001fc600078e020e */
[----:B------:R-:W5:Y:S04]  /*0de0*/  @P4 LDG.E R25, desc[UR8][R12.64+0x8] ;  /* 0x000008080c194981 */ /* 0x000f68000c1e1900 */
[----:B------:R-:W5:Y:S01]  /*0df0*/  @P4 LDG.E R14, desc[UR8][R14.64] ;  /* 0x000000080e0e4981 */ /* 0x000f62000c1e1900 */
[----:B---3--:R-:W-:-:S06]  /*0e00*/  @P3 IMAD.WIDE R18, R27, 0x4, R18 ;  /* 0x000000041b123825 */ /* 0x008fcc00078e0212 */
[----:B------:R-:W3:Y:S01]  /*0e10*/  @P3 LDG.E R18, desc[UR8][R18.64] ;  /* 0x0000000812123981 */ /* 0x000ee2000c1e1900 */
[----:B------:R-:W-:Y:S01]  /*0e20*/  IADD3 R11, PT, PT, R11, 0x4, RZ ;  /* 0x000000040b0b7810 */ /* 0x000fe20007ffe0ff */
[----:B--2---:R-:W-:-:S04]  /*0e30*/  @P2 FFMA R3, R22, R20, R3 ;  /* 0x0000001416032223 */ /* 0x004fc80000000003 */
[----:B----4-:R-:W-:-:S04]  /*0e40*/  @P1 FFMA R3, R16, R24, R3 ;  /* 0x0000001810031223 */ /* 0x010fc80000000003 */
[----:B-----5:R-:W-:-:S04]  /*0e50*/  @P4 FFMA R3, R14, R25, R3 ;  /* 0x000000190e034223 */ /* 0x020fc80000000003 */
[----:B---3--:R-:W-:-:S07]  /*0e60*/  @P3 FFMA R3, R18, R26, R3 ;  /* 0x0000001a12033223 */ /* 0x008fce0000000003 */
.L_x_22:
[----:B------:R-:W-:Y:S05]  /*0e70*/  BRA.U !UP0, `(.L_x_21) ;  /* 0x0000000108e47547 */ /* 0x000fea000b800000 */
[----:B------:R-:W-:Y:S02]  /*0e80*/  UISETP.NE.AND UP0, UPT, UR7, 0x1, UPT ;  /* 0x000000010700788c */ /* 0x000fe4000bf05270 */
[----:B------:R-:W-:-:S04]  /*0e90*/  ULOP3.LUT UR4, UR4, 0x1, URZ, 0xc0, !UPT ;  /* 0x0000000104047892 */ /* 0x000fc8000f8ec0ff */
[----:B------:R-:W-:-:S03]  /*0ea0*/  UISETP.NE.U32.AND UP1, UPT, UR4, 0x1, UPT ;  /* 0x000000010400788c */ /* 0x000fc6000bf25070 */
[----:B------:R-:W-:Y:S08]  /*0eb0*/  BRA.U !UP0, `(.L_x_23) ;  /* 0x0000000108887547 */ /* 0x000ff0000b800000 */
[----:B------:R-:W0:Y:S08]  /*0ec0*/  LDC R22, c[0x0][0x3c0] ;  /* 0x0000f000ff167b82 */ /* 0x000e300000000800 */
[----:B------:R-:W0:Y:S08]  /*0ed0*/  LDC R12, c[0x0][0x3b8] ;  /* 0x0000ee00ff0c7b82 */ /* 0x000e300000000800 */
[----:B------:R-:W1:Y:S08]  /*0ee0*/  LDC R24, c[0x0][0x3a4] ;  /* 0x0000e900ff187b82 */ /* 0x000e700000000800 */
[----:B------:R-:W2:Y:S01]  /*0ef0*/  LDC.64 R16, c[0x0][0x388] ;  /* 0x0000e200ff107b82 */ /* 0x000ea20000000a00 */
[----:B0-----:R-:W-:-:S07]  /*0f00*/  IMAD R13, R11, R22, -R12 ;  /* 0x000000160b0d7224 */ /* 0x001fce00078e0a0c */
[----:B------:R-:W0:Y:S01]  /*0f10*/  LDC.64 R18, c[0x0][0x380] ;  /* 0x0000e000ff127b82 */ /* 0x000e220000000a00 */
[----:B------:R-:W-:-:S05]  /*0f20*/  IMAD.IADD R23, R2, 0x1, R13 ;  /* 0x0000000102177824 */ /* 0x000fca00078e020d */
[C---:B------:R-:W-:Y:S02]  /*0f30*/  IADD3 R22, PT, PT, R23.reuse, R22, RZ ;  /* 0x0000001617167210 */ /* 0x040fe40007ffe0ff */
[CC--:B-1----:R-:W-:Y:S02]  /*0f40*/  ISETP.GE.AND P2, PT, R23.reuse, R24.reuse, PT ;  /* 0x000000181700720c */ /* 0x0c2fe40003f46270 */
[C---:B------:R-:W-:Y:S02]  /*0f50*/  ISETP.GE.AND P1, PT, R22.reuse, R24, PT ;  /* 0x000000181600720c */ /* 0x040fe40003f26270 */
[----:B------:R-:W-:Y:S02]  /*0f60*/  ISETP.GT.AND P2, PT, R23, -0x1, !P2 ;  /* 0xffffffff1700780c */ /* 0x000fe40005744270 */
[----:B------:R-:W-:Y:S02]  /*0f70*/  ISETP.GT.AND P1, PT, R22, -0x1, !P1 ;  /* 0xffffffff1600780c */ /* 0x000fe40004f24270 */
[----:B------:R-:W-:-:S02]  /*0f80*/  PLOP3.LUT P2, PT, P0, P2, PT, 0x80, 0x8 ;  /* 0x000000000008781c */ /* 0x000fc40000745070 */
[----:B------:R-:W-:-:S11]  /*0f90*/  PLOP3.LUT P1, PT, P0, P1, PT, 0x80, 0x8 ;  /* 0x000000000008781c */ /* 0x000fd60000723070 */
[C-C-:B------:R-:W-:Y:S02]  /*0fa0*/  @P2 IMAD.IADD R27, R10.reuse, 0x1, R11.reuse ;  /* 0x000000010a1b2824 */ /* 0x140fe400078e020b */
[----:B------:R-:W1:Y:S01]  /*0fb0*/  @P1 LDC.64 R12, c[0x0][0x388] ;  /* 0x0000e200ff0c1b82 */ /* 0x000e620000000a00 */
[----:B------:R-:W-:Y:S01]  /*0fc0*/  @P1 SHF.R.S32.HI R25, RZ, 0x1f, R11 ;  /* 0x0000001fff191819 */ /* 0x000fe2000001140b */
[CC--:B------:R-:W-:Y:S01]  /*0fd0*/  @P2 IMAD R23, R9.reuse, R24.reuse, R23 ;  /* 0x0000001809172224 */ /* 0x0c0fe200078e0217 */
[C---:B------:R-:W-:Y:S01]  /*0fe0*/  @P1 IADD3 R20, P3, PT, R10.reuse, R11, RZ ;  /* 0x0000000b0a141210 */ /* 0x040fe20007f7e0ff */
[----:B------:R-:W-:Y:S02]  /*0ff0*/  @P1 IMAD R21, R9, R24, R22 ;  /* 0x0000001809151224 */ /* 0x000fe400078e0216 */
[----:B--2---:R-:W-:Y:S01]  /*1000*/  @P2 IMAD.WIDE R16, R27, 0x4, R16 ;  /* 0x000000041b102825 */ /* 0x004fe200078e0210 */
[----:B------:R-:W-:Y:S01]  /*1010*/  @P1 LEA.HI.X.SX32 R25, R10, R25, 0x1, P3 ;  /* 0x000000190a191211 */ /* 0x000fe200018f0eff */
[----:B------:R-:W2:Y:S02]  /*1020*/  @P1 LDC.64 R14, c[0x0][0x380] ;  /* 0x0000e000ff0e1b82 */ /* 0x000ea40000000a00 */
[----:B0-----:R-:W-:-:S02]  /*1030*/  @P2 IMAD.WIDE R18, R23, 0x4, R18 ;  /* 0x0000000417122825 */ /* 0x001fc400078e0212 */
[----:B------:R-:W3:Y:S04]  /*1040*/  @P2 LDG.E R16, desc[UR8][R16.64] ;  /* 0x0000000810102981 */ /* 0x000ee8000c1e1900 */
[----:B------:R-:W3:Y:S01]  /*1050*/  @P2 LDG.E R18, desc[UR8][R18.64] ;  /* 0x0000000812122981 */ /* 0x000ee2000c1e1900 */
[----:B-1----:R-:W-:-:S04]  /*1060*/  @P1 LEA R12, P3, R20, R12, 0x2 ;  /* 0x0000000c140c1211 */ /* 0x002fc800078610ff */
[----:B------:R-:W-:Y:S01]  /*1070*/  @P1 LEA.HI.X R13, R20, R13, R25, 0x2, P3 ;  /* 0x0000000d140d1211 */ /* 0x000fe200018f1419 */
[----:B--2---:R-:W-:-:S04]  /*1080*/  @P1 IMAD.WIDE R14, R21, 0x4, R14 ;  /* 0x00000004150e1825 */ /* 0x004fc800078e020e */
[----:B------:R-:W2:Y:S04]  /*1090*/  @P1 LDG.E R12, desc[UR8][R12.64+0x4] ;  /* 0x000004080c0c1981 */ /* 0x000ea8000c1e1900 */
[----:B------:R-:W2:Y:S01]  /*10a0*/  @P1 LDG.E R14, desc[UR8][R14.64] ;  /* 0x000000080e0e1981 */ /* 0x000ea2000c1e1900 */
[----:B------:R-:W-:Y:S01]  /*10b0*/  IADD3 R11, PT, PT, R11, 0x2, RZ ;  /* 0x000000020b0b7810 */ /* 0x000fe20007ffe0ff */
[----:B---3--:R-:W-:-:S04]  /*10c0*/  @P2 FFMA R3, R16, R18, R3 ;  /* 0x0000001210032223 */ /* 0x008fc80000000003 */
[----:B--2---:R-:W-:-:S07]  /*10d0*/  @P1 FFMA R3, R14, R12, R3 ;  /* 0x0000000c0e031223 */ /* 0x004fce0000000003 */
.L_x_23:
[----:B------:R-:W-:Y:S05]  /*10e0*/  BRA.U UP1, `(.L_x_21) ;  /* 0x0000000101487547 */ /* 0x000fea000b800000 */
[----:B------:R-:W0:Y:S08]  /*10f0*/  LDC R12, c[0x0][0x3c0] ;  /* 0x0000f000ff0c7b82 */ /* 0x000e300000000800 */
[----:B------:R-:W0:Y:S08]  /*1100*/  LDC R13, c[0x0][0x3b8] ;  /* 0x0000ee00ff0d7b82 */ /* 0x000e300000000800 */
[----:B------:R-:W1:Y:S01]  /*1110*/  LDC R17, c[0x0][0x3a4] ;  /* 0x0000e900ff117b82 */ /* 0x000e620000000800 */
[----:B0-----:R-:W-:-:S04]  /*1120*/  IMAD R13, R11, R12, -R13 ;  /* 0x0000000c0b0d7224 */ /* 0x001fc800078e0a0d */
[----:B------:R-:W-:-:S05]  /*1130*/  IMAD.IADD R16, R2, 0x1, R13 ;  /* 0x0000000102107824 */ /* 0x000fca00078e020d */
[----:B-1----:R-:W-:-:S04]  /*1140*/  ISETP.GE.AND P1, PT, R16, R17, PT ;  /* 0x000000111000720c */ /* 0x002fc80003f26270 */
[----:B------:R-:W-:-:S04]  /*1150*/  ISETP.GT.AND P1, PT, R16, -0x1, !P1 ;  /* 0xffffffff1000780c */ /* 0x000fc80004f24270 */
[----:B------:R-:W-:-:S13]  /*1160*/  PLOP3.LUT P1, PT, P0, P1, PT, 0x80, 0x8 ;  /* 0x000000000008781c */ /* 0x000fda0000723070 */
[----:B------:R-:W-:Y:S05]  /*1170*/  @!P1 BRA `(.L_x_21) ;  /* 0x0000000000249947 */ /* 0x000fea0003800000 */
[----:B------:R-:W0:Y:S01]  /*1180*/  LDC.64 R14, c[0x0][0x380] ;  /* 0x0000e000ff0e7b82 */ /* 0x000e220000000a00 */
[----:B------:R-:W-:Y:S01]  /*1190*/  IADD3 R11, PT, PT, R10, R11, RZ ;  /* 0x0000000b0a0b7210 */ /* 0x000fe20007ffe0ff */
[----:B------:R-:W-:-:S06]  /*11a0*/  IMAD R9, R9, R17, R16 ;  /* 0x0000001109097224 */ /* 0x000fcc00078e0210 */
[----:B------:R-:W1:Y:S01]  /*11b0*/  LDC.64 R12, c[0x0][0x388] ;  /* 0x0000e200ff0c7b82 */ /* 0x000e620000000a00 */
[----:B0-----:R-:W-:-:S06]  /*11c0*/  IMAD.WIDE R14, R9, 0x4, R14 ;  /* 0x00000004090e7825 */ /* 0x001fcc00078e020e */
[----:B------:R-:W2:Y:S01]  /*11d0*/  LDG.E R14, desc[UR8][R14.64] ;  /* 0x000000080e0e7981 */ /* 0x000ea2000c1e1900 */
[----:B-1----:R-:W-:-:S06]  /*11e0*/  IMAD.WIDE R12, R11, 0x4, R12 ;  /* 0x000000040b0c7825 */ /* 0x002fcc00078e020c */
[----:B------:R-:W2:Y:S02]  /*11f0*/  LDG.E R12, desc[UR8][R12.64] ;  /* 0x000000080c0c7981 */ /* 0x000ea4000c1e1900 */
[----:B--2---:R-:W-:-:S07]  /*1200*/  FFMA R3, R14, R12, R3 ;  /* 0x0000000c0e037223 */ /* 0x004fce0000000003 */
.L_x_21:
[----:B------:R-:W-:Y:S05]  /*1210*/  @P6 BRA `(.L_x_24) ;  /* 0xfffffff000406947 */ /* 0x000fea000383ffff */
[----:B------:R-:W-:Y:S05]  /*1220*/  @P5 BRA `(.L_x_25) ;  /* 0xfffffff000205947 */ /* 0x000fea000383ffff */
.L_x_18:
[----:B------:R-:W0:Y:S01]  /*1230*/  LDCU UR4, c[0x0][0x39c] ;  /* 0x00007380ff0477ac */ /* 0x000e220008000800 */
[----:B------:R-:W1:Y:S08]  /*1240*/  LDC R7, c[0x0][0x3ac] ;  /* 0x0000eb00ff077b82 */ /* 0x000e700000000800 */
[----:B------:R-:W2:Y:S08]  /*1250*/  LDC R6, c[0x0][0x3b0] ;  /* 0x0000ec00ff067b82 */ /* 0x000eb00000000800 */
[----:B------:R-:W3:Y:S01]  /*1260*/  LDC.64 R4, c[0x0][0x390] ;  /* 0x0000e400ff047b82 */ /* 0x000ee20000000a00 */
[----:B0-----:R-:W-:-:S06]  /*1270*/  UIMAD UR4, UR5, UR4, UR6 ;  /* 0x00000004050472a4 */ /* 0x001fcc000f8e0206 */
[----:B-1----:R-:W-:-:S04]  /*1280*/  IMAD R7, R7, UR4, R0 ;  /* 0x0000000407077c24 */ /* 0x002fc8000f8e0200 */
[----:B--2---:R-:W-:-:S04]  /*1290*/  IMAD R7, R7, R6, R2 ;  /* 0x0000000607077224 */ /* 0x004fc800078e0202 */
[----:B---3--:R-:W-:-:S05]  /*12a0*/  IMAD.WIDE R4, R7, 0x4, R4 ;  /* 0x0000000407047825 */ /* 0x008fca00078e0204 */
[----:B------:R-:W-:Y:S01]  /*12b0*/  STG.E desc[UR8][R4.64], R3 ;  /* 0x0000000304007986 */ /* 0x000fe2000c101908 */
[----:B------:R-:W-:Y:S05]  /*12c0*/  EXIT ;  /* 0x000000000000794d */ /* 0x000fea0003800000 */
.L_x_26:
        /* <DEDUP_REMOVED lines=11> */
.L_x_52:


//--------------------- .text._Z28conv2d_backward_input_kernelPKfS0_Pfiiiiiiiiiiiii --------------------------
	.section	.text._Z28conv2d_backward_input_kernelPKfS0_Pfiiiiiiiiiiiii,"ax",@progbits
	.align	128
        .global         _Z28conv2d_backward_input_kernelPKfS0_Pfiiiiiiiiiiiii
        .type           _Z28conv2d_backward_input_kernelPKfS0_Pfiiiiiiiiiiiii,@function
        .size           _Z28conv2d_backward_input_kernelPKfS0_Pfiiiiiiiiiiiii,(.L_x_53 - _Z28conv2d_backward_input_kernelPKfS0_Pfiiiiiiiiiiiii)
        .other          _Z28conv2d_backward_input_kernelPKfS0_Pfiiiiiiiiiiiii,@"STO_CUDA_ENTRY STV_DEFAULT"
_Z28conv2d_backward_input_kernelPKfS0_Pfiiiiiiiiiiiii:
.text._Z28conv2d_backward_input_kernelPKfS0_Pfiiiiiiiiiiiii:
[----:B------:R-:W-:Y:S08]  /*0000*/  LDC R1, c[0x0][0x37c] ;  /* 0x0000df00ff017b82 */ /* 0x000ff00000000800 */
[----:B------:R-:W0:Y:S08]  /*0010*/  LDC.64 R4, c[0x0][0x3a0] ;  /* 0x0000e800ff047b82 */ /* 0x000e300000000a00 */
[----:B------:R-:W1:Y:S08]  /*0020*/  S2UR UR4, SR_CTAID.X ;  /* 0x00000000000479c3 */ /* 0x000e700000002500 */
[----:B------:R-:W2:Y:S01]  /*0030*/  S2UR UR9, SR_CTAID.Y ;  /* 0x00000000000979c3 */ /* 0x000ea20000002600 */
[----:B0-----:R-:W0:Y:S07]  /*0040*/  I2F.U32.RP R0, R5 ;  /* 0x0000000500007306 */ /* 0x001e2e0000209000 */
[----:B------:R-:W3:Y:S01]  /*0050*/  S2UR UR8, SR_CTAID.Z ;  /* 0x00000000000879c3 */ /* 0x000ee20000002700 */
[----:B------:R-:W-:Y:S01]  /*0060*/  ISETP.NE.U32.AND P2, PT, R5, RZ, PT ;  /* 0x000000ff0500720c */ /* 0x000fe20003f45070 */
[----:B0-----:R-:W0:Y:S02]  /*0070*/  MUFU.RCP R0, R0 ;  /* 0x0000000000007308 */ /* 0x001e240000001000 */
[----:B0-----:R-:W-:-:S06]  /*0080*/  VIADD R2, R0, 0xffffffe ;  /* 0x0ffffffe00027836 */ /* 0x001fcc0000000000 */
[----:B------:R0:W4:Y:S02]  /*0090*/  F2I.FTZ.U32.TRUNC.NTZ R3, R2 ;  /* 0x0000000200037305 */ /* 0x000124000021f000 */
[----:B0-----:R-:W-:Y:S02]  /*00a0*/  IMAD.MOV.U32 R2, RZ, RZ, RZ ;  /* 0x000000ffff027224 */ /* 0x001fe400078e00ff */
[----:B----4-:R-:W-:-:S04]  /*00b0*/  IMAD.MOV R6, RZ, RZ, -R3 ;  /* 0x000000ffff067224 */ /* 0x010fc800078e0a03 */
[----:B------:R-:W-:-:S04]  /*00c0*/  IMAD R7, R6, R5, RZ ;  /* 0x0000000506077224 */ /* 0x000fc800078e02ff */
[----:B------:R-:W-:-:S06]  /*00d0*/  IMAD.HI.U32 R3, R3, R7, R2 ;  /* 0x0000000703037227 */ /* 0x000fcc00078e0002 */
[----:B-1----:R-:W-:-:S04]  /*00e0*/  IMAD.HI.U32 R3, R3, UR4, RZ ;  /* 0x0000000403037c27 */ /* 0x002fc8000f8e00ff */
[----:B------:R-:W-:-:S04]  /*00f0*/  IMAD.MOV R6, RZ, RZ, -R3 ;  /* 0x000000ffff067224 */ /* 0x000fc800078e0a03 */
[----:B------:R-:W-:Y:S02]  /*0100*/  IMAD R0, R5, R6, UR4 ;  /* 0x0000000405007e24 */ /* 0x000fe4000f8e0206 */
[----:B------:R-:W2:Y:S03]  /*0110*/  LDC.64 R6, c[0x0][0x398] ;  /* 0x0000e600ff067b82 */ /* 0x000ea60000000a00 */
[----:B------:R-:W-:-:S13]  /*0120*/  ISETP.GE.U32.AND P0, PT, R0, R5, PT ;  /* 0x000000050000720c */ /* 0x000fda0003f06070 */
[----:B------:R-:W-:Y:S01]  /*0130*/  @P0 IMAD.IADD R0, R0, 0x1, -R5 ;  /* 0x0000000100000824 */ /* 0x000fe200078e0a05 */
[----:B------:R-:W-:-:S04]  /*0140*/  @P0 IADD3 R3, PT, PT, R3, 0x1, RZ ;  /* 0x0000000103030810 */ /* 0x000fc80007ffe0ff */
[----:B------:R-:W-:Y:S02]  /*0150*/  ISETP.GE.U32.AND P1, PT, R0, R5, PT ;  /* 0x000000050000720c */ /* 0x000fe40003f26070 */
[----:B--2---:R-:W-:-:S04]  /*0160*/  ISETP.LE.AND P0, PT, R7, UR9, PT ;  /* 0x0000000907007c0c */ /* 0x004fc8000bf03270 */
[----:B---3--:R-:W-:-:S07]  /*0170*/  ISETP.LE.OR P0, PT, R6, UR8, P0 ;  /* 0x0000000806007c0c */ /* 0x008fce0008703670 */
[----:B------:R-:W-:Y:S01]  /*0180*/  @P1 VIADD R3, R3, 0x1 ;  /* 0x0000000103031836 */ /* 0x000fe20000000000 */
[----:B------:R-:W-:-:S04]  /*0190*/  @!P2 LOP3.LUT R3, RZ, R5, RZ, 0x33, !PT ;  /* 0x00000005ff03a212 */ /* 0x000fc800078e33ff */
[----:B------:R-:W-:Y:S01]  /*01a0*/  ISETP.GE.OR P0, PT, R3, R4, P0 ;  /* 0x000000040300720c */ /* 0x000fe20000706670 */
[----:B------:R-:W-:-:S04]  /*01b0*/  IMAD.MOV R0, RZ, RZ, -R3 ;  /* 0x000000ffff007224 */ /* 0x000fc800078e0a03 */
[----:B------:R-:W-:-:S05]  /*01c0*/  IMAD R0, R5, R0, UR4 ;  /* 0x0000000405007e24 */ /* 0x000fca000f8e0200 */
[----:B------:R-:W-:-:S13]  /*01d0*/  ISETP.GE.OR P0, PT, R0, R5, P0 ;  /* 0x000000050000720c */ /* 0x000fda0000706670 */
[----:B------:R-:W-:Y:S05]  /*01e0*/  @P0 EXIT ;  /* 0x000000000000094d */ /* 0x000fea0003800000 */
[----:B------:R-:W0:Y:S01]  /*01f0*/  LDCU UR4, c[0x0][0x3a8] ;  /* 0x00007500ff0477ac */ /* 0x000e220008000800 */
[----:B------:R-:W-:Y:S01]  /*0200*/  IMAD.MOV.U32 R13, RZ, RZ, RZ ;  /* 0x000000ffff0d7224 */ /* 0x000fe200078e00ff */
[----:B------:R-:W1:Y:S01]  /*0210*/  LDCU.64 UR14, c[0x0][0x358] ;  /* 0x00006b00ff0e77ac */ /* 0x000e620008000a00 */
[----:B0-----:R-:W-:-:S09]  /*0220*/  UISETP.GE.AND UP0, UPT, UR4, 0x1, UPT ;  /* 0x000000010400788c */ /* 0x001fd2000bf06270 */
[----:B-1----:R-:W-:Y:S05]  /*0230*/  BRA.U !UP0, `(.L_x_27) ;  /* 0x00000021085c7547 */ /* 0x002fea000b800000 */
[----:B------:R-:W0:Y:S01]  /*0240*/  LDCU UR4, c[0x0][0x3ac] ;  /* 0x00007580ff0477ac */ /* 0x000e220008000800 */
[----:B------:R-:W0:Y:S02]  /*0250*/  LDCU UR7, c[0x0][0x3b0] ;  /* 0x00007600ff0777ac */ /* 0x000e240008000800 */
[----:B0-----:R-:W-:-:S04]  /*0260*/  UISETP.LT.AND UP0, UPT, UR4, UR7, UPT ;  /* 0x000000070400728c */ /* 0x001fc8000bf01270 */
[----:B------:R-:W-:-:S04]  /*0270*/  USEL UR4, UR4, UR7, UP0 ;  /* 0x0000000704047287 */ /* 0x000fc80008000000 */
[----:B------:R-:W-:-:S09]  /*0280*/  UISETP.GE.AND UP0, UPT, UR4, 0x1, UPT ;  /* 0x000000010400788c */ /* 0x000fd2000bf06270 */
[----:B------:R-:W-:Y:S05]  /*0290*/  BRA.U !UP0, `(.L_x_27) ;  /* 0x0000002108447547 */ /* 0x000fea000b800000 */
[----:B------:R-:W0:Y:S01]  /*02a0*/  LDCU UR4, c[0x0][0x3b8] ;  /* 0x00007700ff0477ac */ /* 0x000e220008000800 */
[----:B------:R-:W-:Y:S01]  /*02b0*/  IMAD.MOV.U32 R13, RZ, RZ, RZ ;  /* 0x000000ffff0d7224 */ /* 0x000fe200078e00ff */
[----:B------:R-:W-:Y:S02]  /*02c0*/  ULOP3.LUT UR11, UR7, 0x3, URZ, 0xc0, !UPT ;  /* 0x00000003070b7892 */ /* 0x000fe4000f8ec0ff */
[----:B------:R-:W-:Y:S01]  /*02d0*/  ULOP3.LUT UR7, UR7, 0x7ffffffc, URZ, 0xc0, !UPT ;  /* 0x7ffffffc07077892 */ /* 0x000fe2000f8ec0ff */
[----:B0-----:R-:W-:Y:S01]  /*02e0*/  VIADD R2, R0, UR4 ;  /* 0x0000000400027c36 */ /* 0x001fe20008000000 */
[----:B------:R-:W-:-:S10]  /*02f0*/  UMOV UR4, URZ ;  /* 0x000000ff00047c82 */ /* 0x000fd40008000000 */
.L_x_38:
[----:B------:R-:W0:Y:S01]  /*0300*/  LDCU UR5, c[0x0][0x3a8] ;  /* 0x00007500ff0577ac */ /* 0x000e220008000800 */
[----:B------:R-:W1:Y:S01]  /*0310*/  LDCU UR10, c[0x0][0x39c] ;  /* 0x00007380ff0a77ac */ /* 0x000e620008000800 */
[----:B0-----:R-:W-:Y:S02]  /*0320*/  UIMAD UR13, UR8, UR5, UR4 ;  /* 0x00000005080d72a4 */ /* 0x001fe4000f8e0204 */
[----:B-1----:R-:W-:Y:S02]  /*0330*/  UIMAD UR10, UR4, UR10, UR9 ;  /* 0x0000000a040a72a4 */ /* 0x002fe4000f8e0209 */
[----:B------:R-:W-:-:S04]  /*0340*/  UIADD3 UR4, UPT, UPT, UR4, 0x1, URZ ;  /* 0x0000000104047890 */ /* 0x000fc8000fffe0ff */
[----:B------:R-:W-:-:S03]  /*0350*/  UISETP.NE.AND UP0, UPT, UR4, UR5, UPT ;  /* 0x000000050400728c */ /* 0x000fc6000bf05270 */
[----:B------:R-:W-:-:S08]  /*0360*/  UMOV UR5, URZ ;  /* 0x000000ff00057c82 */ /* 0x000fd00008000000 */
.L_x_37:
[----:B------:R-:W0:Y:S01]  /*0370*/  LDC R11, c[0x0][0x3bc] ;  /* 0x0000ef00ff0b7b82 */ /* 0x000e220000000800 */
[----:B------:R-:W1:Y:S01]  /*0380*/  LDCU UR6, c[0x0][0x3ac] ;  /* 0x00007580ff0677ac */ /* 0x000e620008000800 */
[----:B------:R-:W-:-:S06]  /*0390*/  IMAD.MOV.U32 R19, RZ, RZ, RZ ;  /* 0x000000ffff137224 */ /* 0x000fcc00078e00ff */
[----:B------:R-:W2:Y:S01]  /*03a0*/  LDC.64 R6, c[0x0][0x3b0] ;  /* 0x0000ec00ff067b82 */ /* 0x000ea20000000a00 */
[----:B-1----:R-:W-:Y:S01]  /*03b0*/  UIMAD UR6, UR10, UR6, UR5 ;  /* 0x000000060a0672a4 */ /* 0x002fe2000f8e0205 */
[----:B0-----:R-:W-:-:S04]  /*03c0*/  IABS R10, R11 ;  /* 0x0000000b000a7213 */ /* 0x001fc80000000000 */
[----:B------:R-:W0:Y:S01]  /*03d0*/  I2F.RP R5, R10 ;  /* 0x0000000a00057306 */ /* 0x000e220000209400 */
[----:B--2---:R-:W-:-:S07]  /*03e0*/  IADD3 R4, PT, PT, R7, -UR5, R3 ;  /* 0x8000000507047c10 */ /* 0x004fce000fffe003 */
[----:B0-----:R-:W0:Y:S02]  /*03f0*/  MUFU.RCP R5, R5 ;  /* 0x0000000500057308 */ /* 0x001e240000001000 */
[----:B0-----:R-:W-:Y:S02]  /*0400*/  IADD3 R8, PT, PT, R5, 0xffffffe, RZ ;  /* 0x0ffffffe05087810 */ /* 0x001fe40007ffe0ff */
[----:B------:R-:W-:-:S04]  /*0410*/  IABS R5, R4 ;  /* 0x0000000400057213 */ /* 0x000fc80000000000 */
[----:B------:R0:W1:Y:S02]  /*0420*/  F2I.FTZ.U32.TRUNC.NTZ R9, R8 ;  /* 0x0000000800097305 */ /* 0x000064000021f000 */
[----:B0-----:R-:W-:Y:S02]  /*0430*/  IMAD.MOV.U32 R8, RZ, RZ, RZ ;  /* 0x000000ffff087224 */ /* 0x001fe400078e00ff */
[----:B-1----:R-:W-:-:S04]  /*0440*/  IMAD.MOV R15, RZ, RZ, -R9 ;  /* 0x000000ffff0f7224 */ /* 0x002fc800078e0a09 */
[----:B------:R-:W-:-:S04]  /*0450*/  IMAD R7, R15, R10, RZ ;  /* 0x0000000a0f077224 */ /* 0x000fc800078e02ff */
[----:B------:R-:W-:Y:S02]  /*0460*/  IMAD.HI.U32 R9, R9, R7, R8 ;  /* 0x0000000709097227 */ /* 0x000fe400078e0008 */
[----:B------:R-:W0:Y:S04]  /*0470*/  LDC R8, c[0x0][0x3c4] ;  /* 0x0000f100ff087b82 */ /* 0x000e280000000800 */
[----:B------:R-:W-:-:S04]  /*0480*/  IMAD.HI.U32 R9, R9, R5, RZ ;  /* 0x0000000509097227 */ /* 0x000fc800078e00ff */
[----:B------:R-:W-:-:S04]  /*0490*/  IMAD.MOV R7, RZ, RZ, -R9 ;  /* 0x000000ffff077224 */ /* 0x000fc800078e0a09 */
[----:B------:R-:W-:-:S05]  /*04a0*/  IMAD R5, R10, R7, R5 ;  /* 0x000000070a057224 */ /* 0x000fca00078e0205 */
[----:B------:R-:W-:-:S13]  /*04b0*/  ISETP.GT.U32.AND P1, PT, R10, R5, PT ;  /* 0x000000050a00720c */ /* 0x000fda0003f24070 */
[----:B------:R-:W-:Y:S02]  /*04c0*/  @!P1 IMAD.IADD R5, R5, 0x1, -R10 ;  /* 0x0000000105059824 */ /* 0x000fe400078e0a0a */
[----:B------:R-:W-:Y:S01]  /*04d0*/  @!P1 VIADD R9, R9, 0x1 ;  /* 0x0000000109099836 */ /* 0x000fe20000000000 */
[----:B------:R-:W-:Y:S02]  /*04e0*/  ISETP.NE.AND P1, PT, R11, RZ, PT ;  /* 0x000000ff0b00720c */ /* 0x000fe40003f25270 */
[----:B------:R-:W-:Y:S02]  /*04f0*/  ISETP.GE.U32.AND P0, PT, R5, R10, PT ;  /* 0x0000000a0500720c */ /* 0x000fe40003f06070 */
[----:B------:R-:W-:-:S04]  /*0500*/  LOP3.LUT R5, R4, R11, RZ, 0x3c, !PT ;  /* 0x0000000b04057212 */ /* 0x000fc800078e3cff */
[----:B------:R-:W-:-:S07]  /*0510*/  ISETP.GE.AND P2, PT, R5, RZ, PT ;  /* 0x000000ff0500720c */ /* 0x000fce0003f46270 */
[----:B------:R-:W-:-:S06]  /*0520*/  @P0 IADD3 R9, PT, PT, R9, 0x1, RZ ;  /* 0x0000000109090810 */ /* 0x000fcc0007ffe0ff */
[----:B------:R-:W-:Y:S01]  /*0530*/  @!P2 IMAD.MOV R9, RZ, RZ, -R9 ;  /* 0x000000ffff09a224 */ /* 0x000fe200078e0a09 */
[----:B------:R-:W-:Y:S02]  /*0540*/  @!P1 LOP3.LUT R9, RZ, R11, RZ, 0x33, !PT ;  /* 0x0000000bff099212 */ /* 0x000fe400078e33ff */
[C---:B------:R-:W-:Y:S01]  /*0550*/  ISETP.GE.U32.AND P1, PT, R6.reuse, 0x4, PT ;  /* 0x000000040600780c */ /* 0x040fe20003f26070 */
[----:B------:R-:W-:Y:S01]  /*0560*/  IMAD R6, R6, UR6, RZ ;  /* 0x0000000606067c24 */ /* 0x000fe2000f8e02ff */
[----:B0-----:R-:W-:Y:S01]  /*0570*/  ISETP.GE.AND P0, PT, R9, R8, PT ;  /* 0x000000080900720c */ /* 0x001fe20003f06270 */
[----:B------:R-:W-:-:S03]  /*0580*/  IMAD R5, R8, UR13, R9 ;  /* 0x0000000d08057c24 */ /* 0x000fc6000f8e0209 */
[----:B------:R-:W-:-:S07]  /*0590*/  ISETP.GT.AND P0, PT, R9, -0x1, !P0 ;  /* 0xffffffff0900780c */ /* 0x000fce0004704270 */
[----:B------:R-:W-:Y:S06]  /*05a0*/  @!P1 BRA `(.L_x_28) ;  /* 0x0000001000449947 */ /* 0x000fec0003800000 */
[----:B------:R-:W0:Y:S01]  /*05b0*/  LDC R7, c[0x0][0x3c0] ;  /* 0x0000f000ff077b82 */ /* 0x000e220000000800 */
[----:B------:R-:W-:Y:S01]  /*05c0*/  UIADD3 UR12, UPT, UPT, -UR7, URZ, URZ ;  /* 0x000000ff070c7290 */ /* 0x000fe2000fffe1ff */
[----:B------:R-:W-:-:S06]  /*05d0*/  UMOV UR6, URZ ;  /* 0x000000ff00067c82 */ /* 0x000fcc0008000000 */
[----:B------:R-:W1:Y:S01]  /*05e0*/  LDC.64 R10, c[0x0][0x380] ;  /* 0x0000e000ff0a7b82 */ /* 0x000e620000000a00 */
[----:B0-----:R-:W-:-:S04]  /*05f0*/  IABS R18, R7 ;  /* 0x0000000700127213 */ /* 0x001fc80000000000 */
[----:B------:R-:W0:Y:S01]  /*0600*/  I2F.RP R7, R18 ;  /* 0x0000001200077306 */ /* 0x000e220000209400 */
[----:B-1----:R-:W-:-:S03]  /*0610*/  IMAD.WIDE R10, R6, 0x4, R10 ;  /* 0x00000004060a7825 */ /* 0x002fc600078e020a */
[----:B------:R-:W-:-:S05]  /*0620*/  IADD3 R14, P1, PT, R10, 0xc, RZ ;  /* 0x0000000c0a0e7810 */ /* 0x000fca0007f3e0ff */
[----:B------:R-:W-:Y:S01]  /*0630*/  IMAD.X R15, RZ, RZ, R11, P1 ;  /* 0x000000ffff0f7224 */ /* 0x000fe200008e060b */
[----:B0-----:R-:W0:Y:S02]  /*0640*/  MUFU.RCP R7, R7 ;  /* 0x0000000700077308 */ /* 0x001e240000001000 */
[----:B0-----:R-:W-:Y:S02]  /*0650*/  VIADD R8, R7, 0xffffffe ;  /* 0x0ffffffe07087836 */ /* 0x001fe40000000000 */
[----:B------:R-:W-:-:S04]  /*0660*/  IMAD.MOV.U32 R7, RZ, RZ, R6 ;  /* 0x000000ffff077224 */ /* 0x000fc800078e0006 */
[----:B------:R0:W1:Y:S02]  /*0670*/  F2I.FTZ.U32.TRUNC.NTZ R9, R8 ;  /* 0x0000000800097305 */ /* 0x000064000021f000 */
[----:B0-----:R-:W-:Y:S02]  /*0680*/  HFMA2 R8, -RZ, RZ, 0, 0 ;  /* 0x00000000ff087431 */ /* 0x001fe400000001ff */
[----:B-1----:R-:W-:-:S04]  /*0690*/  IMAD.MOV R19, RZ, RZ, -R9 ;  /* 0x000000ffff137224 */ /* 0x002fc800078e0a09 */
[----:B------:R-:W-:-:S04]  /*06a0*/  IMAD R19, R19, R18, RZ ;  /* 0x0000001213137224 */ /* 0x000fc800078e02ff */
[----:B------:R-:W-:-:S07]  /*06b0*/  IMAD.HI.U32 R19, R9, R19, R8 ;  /* 0x0000001309137227 */ /* 0x000fce00078e0008 */
.L_x_33:
[----:B------:R-:W0:Y:S01]  /*06c0*/  LDC R8, c[0x0][0x3c0] ;  /* 0x0000f000ff087b82 */ /* 0x000e220000000800 */
[----:B------:R-:W-:Y:S01]  /*06d0*/  VIADD R9, R2, -UR6 ;  /* 0x8000000602097c36 */ /* 0x000fe20008000000 */
[----:B------:R-:W-:-:S04]  /*06e0*/  UIADD3 UR12, UPT, UPT, UR12, 0x4, URZ ;  /* 0x000000040c0c7890 */ /* 0x000fc8000fffe0ff */
[----:B------:R-:W-:Y:S01]  /*06f0*/  IABS R12, R9 ;  /* 0x00000009000c7213 */ /* 0x000fe20000000000 */
[----:B------:R-:W-:-:S04]  /*0700*/  UISETP.NE.AND UP1, UPT, UR12, URZ, UPT ;  /* 0x000000ff0c00728c */ /* 0x000fc8000bf25270 */
[----:B------:R-:W-:-:S04]  /*0710*/  IMAD.HI.U32 R11, R19, R12, RZ ;  /* 0x0000000c130b7227 */ /* 0x000fc800078e00ff */
[----:B------:R-:W-:Y:S01]  /*0720*/  IMAD.MOV R19, RZ, RZ, -R11 ;  /* 0x000000ffff137224 */ /* 0x000fe200078e0a0b */
[-C--:B0-----:R-:W-:Y:S02]  /*0730*/  IABS R10, R8.reuse ;  /* 0x00000008000a7213 */ /* 0x081fe40000000000 */
[----:B------:R-:W-:-:S03]  /*0740*/  LOP3.LUT R16, R9, R8, RZ, 0x3c, !PT ;  /* 0x0000000809107212 */ /* 0x000fc600078e3cff */
[----:B------:R-:W-:Y:S01]  /*0750*/  IMAD R19, R10, R19, R12 ;  /* 0x000000130a137224 */ /* 0x000fe200078e020c */
[----:B------:R-:W-:Y:S01]  /*0760*/  ISETP.GE.AND P3, PT, R16, RZ, PT ;  /* 0x000000ff1000720c */ /* 0x000fe20003f66270 */
[----:B------:R-:W0:Y:S03]  /*0770*/  LDC R12, c[0x0][0x3c8] ;  /* 0x0000f200ff0c7b82 */ /* 0x000e260000000800 */
[----:B------:R-:W-:-:S13]  /*0780*/  ISETP.GT.U32.AND P2, PT, R18, R19, PT ;  /* 0x000000131200720c */ /* 0x000fda0003f44070 */
[----:B------:R-:W-:Y:S02]  /*0790*/  @!P2 IMAD.IADD R19, R19, 0x1, -R10 ;  /* 0x000000011313a824 */ /* 0x000fe400078e0a0a */
[----:B------:R-:W-:Y:S01]  /*07a0*/  @!P2 VIADD R11, R11, 0x1 ;  /* 0x000000010b0ba836 */ /* 0x000fe20000000000 */
[----:B------:R-:W-:Y:S02]  /*07b0*/  ISETP.NE.AND P2, PT, R8, RZ, PT ;  /* 0x000000ff0800720c */ /* 0x000fe40003f45270 */
[----:B------:R-:W-:-:S13]  /*07c0*/  ISETP.GE.U32.AND P1, PT, R19, R18, PT ;  /* 0x000000121300720c */ /* 0x000fda0003f26070 */
[----:B------:R-:W-:-:S05]  /*07d0*/  @P1 IADD3 R11, PT, PT, R11, 0x1, RZ ;  /* 0x000000010b0b1810 */ /* 0x000fca0007ffe0ff */
[----:B------:R-:W-:Y:S01]  /*07e0*/  IMAD.MOV.U32 R16, RZ, RZ, R11 ;  /* 0x000000ffff107224 */ /* 0x000fe200078e000b */
[----:B------:R-:W-:-:S03]  /*07f0*/  LOP3.LUT R11, RZ, R8, RZ, 0x33, !PT ;  /* 0x00000008ff0b7212 */ /* 0x000fc600078e33ff */
[----:B------:R-:W-:-:S05]  /*0800*/  @!P3 IMAD.MOV R16, RZ, RZ, -R16 ;  /* 0x000000ffff10b224 */ /* 0x000fca00078e0a10 */
[----:B------:R-:W-:-:S04]  /*0810*/  SEL R21, R11, R16, !P2 ;  /* 0x000000100b157207 */ /* 0x000fc80005000000 */
[----:B0-----:R-:W-:-:S04]  /*0820*/  ISETP.GE.AND P1, PT, R21, R12, PT ;  /* 0x0000000c1500720c */ /* 0x001fc80003f26270 */
[----:B------:R-:W-:-:S04]  /*0830*/  ISETP.GT.AND P1, PT, R21, -0x1, !P1 ;  /* 0xffffffff1500780c */ /* 0x000fc80004f24270 */
[----:B------:R-:W-:-:S13]  /*0840*/  PLOP3.LUT P1, PT, P0, P1, PT, 0x80, 0x8 ;  /* 0x000000000008781c */ /* 0x000fda0000723070 */
[----:B------:R-:W-:Y:S05]  /*0850*/  @!P1 BRA `(.L_x_29) ;  /* 0x0000000000a89947 */ /* 0x000fea0003800000 */
[----:B------:R-:W0:Y:S01]  /*0860*/  LDC R22, c[0x0][0x3bc] ;  /* 0x0000ef00ff167b82 */ /* 0x000e220000000800 */
[----:B------:R-:W-:Y:S02]  /*0870*/  IABS R24, R4 ;  /* 0x0000000400187213 */ /* 0x000fe40000000000 */
[----:B------:R-:W-:Y:S02]  /*0880*/  ISETP.GE.AND P3, PT, R4, RZ, PT ;  /* 0x000000ff0400720c */ /* 0x000fe40003f66270 */
[----:B0-----:R-:W-:Y:S02]  /*0890*/  IABS R18, R22 ;  /* 0x0000001600127213 */ /* 0x001fe40000000000 */
[----:B------:R-:W-:Y:S02]  /*08a0*/  ISETP.NE.AND P4, PT, R22, RZ, PT ;  /* 0x000000ff1600720c */ /* 0x000fe40003f85270 */
[----:B------:R-:W0:Y:S08]  /*08b0*/  I2F.RP R20, R18 ;  /* 0x0000001200147306 */ /* 0x000e300000209400 */
[----:B0-----:R-:W0:Y:S02]  /*08c0*/  MUFU.RCP R20, R20 ;  /* 0x0000001400147308 */ /* 0x001e240000001000 */
[----:B0-----:R-:W-:-:S06]  /*08d0*/  VIADD R16, R20, 0xffffffe ;  /* 0x0ffffffe14107836 */ /* 0x001fcc0000000000 */
[----:B------:R0:W1:Y:S02]  /*08e0*/  F2I.FTZ.U32.TRUNC.NTZ R17, R16 ;  /* 0x0000001000117305 */ /* 0x000064000021f000 */
[----:B0-----:R-:W-:Y:S02]  /*08f0*/  IMAD.MOV.U32 R16, RZ, RZ, RZ ;  /* 0x000000ffff107224 */ /* 0x001fe400078e00ff */
[----:B-1----:R-:W-:-:S04]  /*0900*/  IMAD.MOV R23, RZ, RZ, -R17 ;  /* 0x000000ffff177224 */ /* 0x002fc800078e0a11 */
[----:B------:R-:W-:-:S04]  /*0910*/  IMAD R23, R23, R18, RZ ;  /* 0x0000001217177224 */ /* 0x000fc800078e02ff */
[----:B------:R-:W-:Y:S01]  /*0920*/  IMAD.HI.U32 R23, R17, R23, R16 ;  /* 0x0000001711177227 */ /* 0x000fe200078e0010 */
[----:B------:R-:W-:-:S05]  /*0930*/  MOV R17, R24 ;  /* 0x0000001800117202 */ /* 0x000fca0000000f00 */
[----:B------:R-:W-:-:S04]  /*0940*/  IMAD.HI.U32 R23, R23, R17, RZ ;  /* 0x0000001117177227 */ /* 0x000fc800078e00ff */
[----:B------:R-:W-:-:S04]  /*0950*/  IMAD.MOV R23, RZ, RZ, -R23 ;  /* 0x000000ffff177224 */ /* 0x000fc800078e0a17 */
[----:B------:R-:W-:-:S05]  /*0960*/  IMAD R17, R18, R23, R17 ;  /* 0x0000001712117224 */ /* 0x000fca00078e0211 */
[----:B------:R-:W-:-:S13]  /*0970*/  ISETP.GT.U32.AND P1, PT, R18, R17, PT ;  /* 0x000000111200720c */ /* 0x000fda0003f24070 */
[----:B------:R-:W-:-:S05]  /*0980*/  @!P1 IMAD.IADD R17, R17, 0x1, -R18 ;  /* 0x0000000111119824 */ /* 0x000fca00078e0a12 */
[----:B------:R-:W-:-:S13]  /*0990*/  ISETP.GT.U32.AND P1, PT, R18, R17, PT ;  /* 0x000000111200720c */ /* 0x000fda0003f24070 */
[----:B------:R-:W-:-:S04]  /*09a0*/  @!P1 IMAD.IADD R17, R17, 0x1, -R18 ;  /* 0x0000000111119824 */ /* 0x000fc800078e0a12 */
[----:B------:R-:W-:-:S04]  /*09b0*/  IMAD.MOV.U32 R16, RZ, RZ, R17 ;  /* 0x000000ffff107224 */ /* 0x000fc800078e0011 */
[----:B------:R-:W-:Y:S01]  /*09c0*/  @!P3 IMAD.MOV R16, RZ, RZ, -R16 ;  /* 0x000000ffff10b224 */ /* 0x000fe200078e0a10 */
[----:B------:R-:W-:-:S04]  /*09d0*/  @!P4 LOP3.LUT R16, RZ, R22, RZ, 0x33, !PT ;  /* 0x00000016ff10c212 */ /* 0x000fc800078e33ff */
[----:B------:R-:W-:-:S13]  /*09e0*/  ISETP.NE.AND P1, PT, R16, RZ, PT ;  /* 0x000000ff1000720c */ /* 0x000fda0003f25270 */
[----:B------:R-:W-:Y:S05]  /*09f0*/  @P1 BRA `(.L_x_29) ;  /* 0x0000000000401947 */ /* 0x000fea0003800000 */
[----:B------:R-:W-:Y:S02]  /*0a00*/  ISETP.GE.AND P3, PT, R9, RZ, PT ;  /* 0x000000ff0900720c */ /* 0x000fe40003f66270 */
[----:B------:R-:W-:Y:S02]  /*0a10*/  ISETP.GT.U32.AND P1, PT, R10, R19, PT ;  /* 0x000000130a00720c */ /* 0x000fe40003f24070 */
[----:B------:R-:W-:-:S04]  /*0a20*/  IADD3 R16, PT, PT, R19, -R10, RZ ;  /* 0x8000000a13107210 */ /* 0x000fc80007ffe0ff */
[----:B------:R-:W-:-:S05]  /*0a30*/  SEL R16, R16, R19, !P1 ;  /* 0x0000001310107207 */ /* 0x000fca0004800000 */
[----:B------:R-:W-:-:S05]  /*0a40*/  @!P3 IMAD.MOV R16, RZ, RZ, -R16 ;  /* 0x000000ffff10b224 */ /* 0x000fca00078e0a10 */
[----:B------:R-:W-:-:S04]  /*0a50*/  SEL R16, R11, R16, !P2 ;  /* 0x000000100b107207 */ /* 0x000fc80005000000 */
[----:B------:R-:W-:-:S13]  /*0a60*/  ISETP.NE.AND P1, PT, R16, RZ, PT ;  /* 0x000000ff1000720c */ /* 0x000fda0003f25270 */
[----:B------:R-:W-:Y:S05]  /*0a70*/  @P1 BRA `(.L_x_29) ;  /* 0x0000000000201947 */ /* 0x000fea0003800000 */
[----:B------:R-:W0:Y:S01]  /*0a80*/  LDC.64 R18, c[0x0][0x388] ;  /* 0x0000e200ff127b82 */ /* 0x000e220000000a00 */
[----:B------:R-:W-:-:S07]  /*0a90*/  IMAD R21, R5, R12, R21 ;  /* 0x0000000c05157224 */ /* 0x000fce00078e0215 */
[----:B------:R-:W1:Y:S01]  /*0aa0*/  LDC.64 R16, c[0x0][0x380] ;  /* 0x0000e000ff107b82 */ /* 0x000e620000000a00 */
[----:B0-----:R-:W-:-:S06]  /*0ab0*/  IMAD.WIDE R18, R21, 0x4, R18 ;  /* 0x0000000415127825 */ /* 0x001fcc00078e0212 */
[----:B------:R-:W2:Y:S01]  /*0ac0*/  LDG.E R18, desc[UR14][R18.64] ;  /* 0x0000000e12127981 */ /* 0x000ea2000c1e1900 */
[----:B-1----:R-:W-:-:S06]  /*0ad0*/  IMAD.WIDE R16, R7, 0x4, R16 ;  /* 0x0000000407107825 */ /* 0x002fcc00078e0210 */
[----:B------:R-:W2:Y:S02]  /*0ae0*/  LDG.E R16, desc[UR14][R16.64] ;  /* 0x0000000e10107981 */ /* 0x000ea4000c1e1900 */
[----:B--2---:R-:W-:-:S07]  /*0af0*/  FFMA R13, R18, R16, R13 ;  /* 0x00000010120d7223 */ /* 0x004fce000000000d */
.L_x_29:
[----:B------:R-:W0:Y:S01]  /*0b00*/  I2F.RP R18, R10 ;  /* 0x0000000a00127306 */ /* 0x000e220000209400 */
[----:B------:R-:W-:Y:S01]  /*0b10*/  LOP3.LUT R21, RZ, UR6, RZ, 0x33, !PT ;  /* 0x00000006ff157c12 */ /* 0x000fe2000f8e33ff */
[----:B------:R-:W-:-:S04]  /*0b20*/  IMAD.MOV.U32 R16, RZ, RZ, RZ ;  /* 0x000000ffff107224 */ /* 0x000fc800078e00ff */
[----:B------:R-:W-:-:S05]  /*0b30*/  IMAD.IADD R21, R2, 0x1, R21 ;  /* 0x0000000102157824 */ /* 0x000fca00078e0215 */
[----:B------:R-:W-:Y:S01]  /*0b40*/  IABS R25, R21 ;  /* 0x0000001500197213 */ /* 0x000fe20000000000 */
[----:B0-----:R-:W0:Y:S02]  /*0b50*/  MUFU.RCP R18, R18 ;  /* 0x0000001200127308 */ /* 0x001e240000001000 */
[----:B0-----:R-:W-:Y:S02]  /*0b60*/  VIADD R17, R18, 0xffffffe ;  /* 0x0ffffffe12117836 */ /* 0x001fe40000000000 */
[----:B------:R-:W-:-:S04]  /*0b70*/  IMAD.MOV.U32 R18, RZ, RZ, R10 ;  /* 0x000000ffff127224 */ /* 0x000fc800078e000a */
[----:B------:R-:W0:Y:S02]  /*0b80*/  F2I.FTZ.U32.TRUNC.NTZ R17, R17 ;  /* 0x0000001100117305 */ /* 0x000e24000021f000 */
[----:B0-----:R-:W-:-:S04]  /*0b90*/  IMAD.MOV R19, RZ, RZ, -R17 ;  /* 0x000000ffff137224 */ /* 0x001fc800078e0a11 */
[----:B------:R-:W-:-:S04]  /*0ba0*/  IMAD R19, R19, R10, RZ ;  /* 0x0000000a13137224 */ /* 0x000fc800078e02ff */
[----:B------:R-:W-:-:S06]  /*0bb0*/  IMAD.HI.U32 R19, R17, R19, R16 ;  /* 0x0000001311137227 */ /* 0x000fcc00078e0010 */
[----:B------:R-:W-:-:S05]  /*0bc0*/  IMAD.HI.U32 R16, R19, R25, RZ ;  /* 0x0000001913107227 */ /* 0x000fca00078e00ff */
[----:B------:R-:W-:-:S05]  /*0bd0*/  IADD3 R17, PT, PT, -R16, RZ, RZ ;  /* 0x000000ff10117210 */ /* 0x000fca0007ffe1ff */
[----:B------:R-:W-:Y:S01]  /*0be0*/  IMAD R25, R10, R17, R25 ;  /* 0x000000110a197224 */ /* 0x000fe200078e0219 */
[----:B------:R-:W-:-:S04]  /*0bf0*/  LOP3.LUT R17, R21, R8, RZ, 0x3c, !PT ;  /* 0x0000000815117212 */ /* 0x000fc800078e3cff */
[----:B------:R-:W-:Y:S02]  /*0c00*/  ISETP.GT.U32.AND P3, PT, R18, R25, PT ;  /* 0x000000191200720c */ /* 0x000fe40003f64070 */
[----:B------:R-:W-:-:S11]  /*0c10*/  ISETP.GE.AND P4, PT, R17, RZ, PT ;  /* 0x000000ff1100720c */ /* 0x000fd60003f86270 */
[----:B------:R-:W-:Y:S02]  /*0c20*/  @!P3 IMAD.IADD R25, R25, 0x1, -R10 ;  /* 0x000000011919b824 */ /* 0x000fe400078e0a0a */
[----:B------:R-:W-:-:S03]  /*0c30*/  @!P3 VIADD R16, R16, 0x1 ;  /* 0x000000011010b836 */ /* 0x000fc60000000000 */
[----:B------:R-:W-:-:S13]  /*0c40*/  ISETP.GE.U32.AND P1, PT, R25, R18, PT ;  /* 0x000000121900720c */ /* 0x000fda0003f26070 */
[----:B------:R-:W-:-:S04]  /*0c50*/  @P1 VIADD R16, R16, 0x1 ;  /* 0x0000000110101836 */ /* 0x000fc80000000000 */
[----:B------:R-:W-:-:S05]  /*0c60*/  @!P4 IMAD.MOV R16, RZ, RZ, -R16 ;  /* 0x000000ffff10c224 */ /* 0x000fca00078e0a10 */
[----:B------:R-:W-:-:S04]  /*0c70*/  SEL R23, R11, R16, !P2 ;  /* 0x000000100b177207 */ /* 0x000fc80005000000 */
[----:B------:R-:W-:-:S04]  /*0c80*/  ISETP.GE.AND P1, PT, R23, R12, PT ;  /* 0x0000000c1700720c */ /* 0x000fc80003f26270 */
[----:B------:R-:W-:-:S04]  /*0c90*/  ISETP.GT.AND P1, PT, R23, -0x1, !P1 ;  /* 0xffffffff1700780c */ /* 0x000fc80004f24270 */
[----:B------:R-:W-:-:S13]  /*0ca0*/  PLOP3.LUT P1, PT, P0, P1, PT, 0x80, 0x8 ;  /* 0x000000000008781c */ /* 0x000fda0000723070 */
[----:B------:R-:W-:Y:S05]  /*0cb0*/  @!P1 BRA `(.L_x_30) ;  /* 0x00000000009c9947 */ /* 0x000fea0003800000 */
[----:B------:R-:W0:Y:S01]  /*0cc0*/  LDC R24, c[0x0][0x3bc] ;  /* 0x0000ef00ff187b82 */ /* 0x000e220000000800 */
[----:B------:R-:W-:Y:S02]  /*0cd0*/  ISETP.GE.AND P3, PT, R4, RZ, PT ;  /* 0x000000ff0400720c */ /* 0x000fe40003f66270 */
[----:B0-----:R-:W-:Y:S02]  /*0ce0*/  IABS R20, R24 ;  /* 0x0000001800147213 */ /* 0x001fe40000000000 */
[----:B------:R-:W-:Y:S02]  /*0cf0*/  ISETP.NE.AND P4, PT, R24, RZ, PT ;  /* 0x000000ff1800720c */ /* 0x000fe40003f85270 */
[----:B------:R-:W0:Y:S08]  /*0d00*/  I2F.RP R22, R20 ;  /* 0x0000001400167306 */ /* 0x000e300000209400 */
[----:B0-----:R-:W0:Y:S02]  /*0d10*/  MUFU.RCP R22, R22 ;  /* 0x0000001600167308 */ /* 0x001e240000001000 */
[----:B0-----:R-:W-:-:S06]  /*0d20*/  IADD3 R16, PT, PT, R22, 0xffffffe, RZ ;  /* 0x0ffffffe16107810 */ /* 0x001fcc0007ffe0ff */
[----:B------:R0:W1:Y:S02]  /*0d30*/  F2I.FTZ.U32.TRUNC.NTZ R17, R16 ;  /* 0x0000001000117305 */ /* 0x000064000021f000 */
[----:B0-----:R-:W-:Y:S02]  /*0d40*/  IMAD.MOV.U32 R16, RZ, RZ, RZ ;  /* 0x000000ffff107224 */ /* 0x001fe400078e00ff */
[----:B-1----:R-:W-:-:S04]  /*0d50*/  IMAD.MOV R27, RZ, RZ, -R17 ;  /* 0x000000ffff1b7224 */ /* 0x002fc800078e0a11 */
[----:B------:R-:W-:-:S04]  /*0d60*/  IMAD R27, R27, R20, RZ ;  /* 0x000000141b1b7224 */ /* 0x000fc800078e02ff */
[----:B------:R-:W-:Y:S01]  /*0d70*/  IMAD.HI.U32 R27, R17, R27, R16 ;  /* 0x0000001b111b7227 */ /* 0x000fe200078e0010 */
[----:B------:R-:W-:-:S05]  /*0d80*/  IABS R17, R4 ;  /* 0x0000000400117213 */ /* 0x000fca0000000000 */
[----:B------:R-:W-:-:S04]  /*0d90*/  IMAD.HI.U32 R27, R27, R17, RZ ;  /* 0x000000111b1b7227 */ /* 0x000fc800078e00ff */
[----:B------:R-:W-:-:S04]  /*0da0*/  IMAD.MOV R27, RZ, RZ, -R27 ;  /* 0x000000ffff1b7224 */ /* 0x000fc800078e0a1b */
[----:B------:R-:W-:-:S05]  /*0db0*/  IMAD R17, R20, R27, R17 ;  /* 0x0000001b14117224 */ /* 0x000fca00078e0211 */
[----:B------:R-:W-:-:S13]  /*0dc0*/  ISETP.GT.U32.AND P1, PT, R20, R17, PT ;  /* 0x000000111400720c */ /* 0x000fda0003f24070 */
[----:B------:R-:W-:-:S05]  /*0dd0*/  @!P1 IMAD.IADD R17, R17, 0x1, -R20 ;  /* 0x0000000111119824 */ /* 0x000fca00078e0a14 */
[----:B------:R-:W-:-:S13]  /*0de0*/  ISETP.GT.U32.AND P1, PT, R20, R17, PT ;  /* 0x000000111400720c */ /* 0x000fda0003f24070 */
[----:B------:R-:W-:-:S05]  /*0df0*/  @!P1 IMAD.IADD R17, R17, 0x1, -R20 ;  /* 0x0000000111119824 */ /* 0x000fca00078e0a14 */
[----:B------:R-:W-:-:S05]  /*0e00*/  MOV R16, R17 ;  /* 0x0000001100107202 */ /* 0x000fca0000000f00 */
[----:B------:R-:W-:Y:S01]  /*0e10*/  @!P3 IMAD.MOV R16, RZ, RZ, -R16 ;  /* 0x000000ffff10b224 */ /* 0x000fe200078e0a10 */
[----:B------:R-:W-:-:S04]  /*0e20*/  @!P4 LOP3.LUT R16, RZ, R24, RZ, 0x33, !PT ;  /* 0x00000018ff10c212 */ /* 0x000fc800078e33ff */
[----:B------:R-:W-:-:S13]  /*0e30*/  ISETP.NE.AND P1, PT, R16, RZ, PT ;  /* 0x000000ff1000720c */ /* 0x000fda0003f25270 */
[----:B------:R-:W-:Y:S05]  /*0e40*/  @P1 BRA `(.L_x_30) ;  /* 0x0000000000381947 */ /* 0x000fea0003800000 */
[----:B------:R-:W-:Y:S01]  /*0e50*/  ISETP.GE.AND P3, PT, R21, RZ, PT ;  /* 0x000000ff1500720c */ /* 0x000fe20003f66270 */
[----:B------:R-:W-:Y:S01]  /*0e60*/  IMAD.IADD R16, R25, 0x1, -R10 ;  /* 0x0000000119107824 */ /* 0x000fe200078e0a0a */
[----:B------:R-:W-:-:S04]  /*0e70*/  ISETP.GT.U32.AND P1, PT, R18, R25, PT ;  /* 0x000000191200720c */ /* 0x000fc80003f24070 */
[----:B------:R-:W-:-:S07]  /*0e80*/  SEL R16, R16, R25, !P1 ;  /* 0x0000001910107207 */ /* 0x000fce0004800000 */
[----:B------:R-:W-:-:S05]  /*0e90*/  @!P3 IMAD.MOV R16, RZ, RZ, -R16 ;  /* 0x000000ffff10b224 */ /* 0x000fca00078e0a10 */
[----:B------:R-:W-:-:S04]  /*0ea0*/  SEL R16, R11, R16, !P2 ;  /* 0x000000100b107207 */ /* 0x000fc80005000000 */
[----:B------:R-:W-:-:S13]  /*0eb0*/  ISETP.NE.AND P1, PT, R16, RZ, PT ;  /* 0x000000ff1000720c */ /* 0x000fda0003f25270 */
[----:B------:R-:W-:Y:S05]  /*0ec0*/  @P1 BRA `(.L_x_30) ;  /* 0x0000000000181947 */ /* 0x000fea0003800000 */
[----:B------:R-:W0:Y:S01]  /*0ed0*/  LDC.64 R16, c[0x0][0x388] ;  /* 0x0000e200ff107b82 */ /* 0x000e220000000a00 */
[----:B------:R-:W-:Y:S01]  /*0ee0*/  IMAD R23, R5, R12, R23 ;  /* 0x0000000c05177224 */ /* 0x000fe200078e0217 */
[----:B------:R-:W2:Y:S03]  /*0ef0*/  LDG.E R20, desc[UR14][R14.64+-0x8] ;  /* 0xfffff80e0e147981 */ /* 0x000ea6000c1e1900 */
[----:B0-----:R-:W-:-:S06]  /*0f00*/  IMAD.WIDE R16, R23, 0x4, R16 ;  /* 0x0000000417107825 */ /* 0x001fcc00078e0210 */
[----:B------:R-:W2:Y:S02]  /*0f10*/  LDG.E R16, desc[UR14][R16.64] ;  /* 0x0000000e10107981 */ /* 0x000ea4000c1e1900 */
[----:B--2---:R-:W-:-:S07]  /*0f20*/  FFMA R13, R16, R20, R13 ;  /* 0x00000014100d7223 */ /* 0x004fce000000000d */
.L_x_30:
[----:B------:R-:W-:-:S05]  /*0f30*/  VIADD R23, R9, 0xfffffffe ;  /* 0xfffffffe09177836 */ /* 0x000fca0000000000 */
[----:B------:R-:W-:-:S05]  /*0f40*/  IABS R25, R23 ;  /* 0x0000001700197213 */ /* 0x000fca0000000000 */
[----:B------:R-:W-:-:S04]  /*0f50*/  IMAD.HI.U32 R16, R19, R25, RZ ;  /* 0x0000001913107227 */ /* 0x000fc800078e00ff */
[----:B------:R-:W-:-:S04]  /*0f60*/  IMAD.MOV R17, RZ, RZ, -R16 ;  /* 0x000000ffff117224 */ /* 0x000fc800078e0a10 */
[----:B------:R-:W-:Y:S01]  /*0f70*/  IMAD R25, R10, R17, R25 ;  /* 0x000000110a197224 */ /* 0x000fe200078e0219 */
[----:B------:R-:W-:-:S04]  /*0f80*/  LOP3.LUT R17, R23, R8, RZ, 0x3c, !PT ;  /* 0x0000000817117212 */ /* 0x000fc800078e3cff */
[----:B------:R-:W-:Y:S02]  /*0f90*/  ISETP.GT.U32.AND P3, PT, R18, R25, PT ;  /* 0x000000191200720c */ /* 0x000fe40003f64070 */
[----:B------:R-:W-:-:S11]  /*0fa0*/  ISETP.GE.AND P4, PT, R17, RZ, PT ;  /* 0x000000ff1100720c */ /* 0x000fd60003f86270 */
[----:B------:R-:W-:Y:S01]  /*0fb0*/  @!P3 IADD3 R25, PT, PT, R25, -R10, RZ ;  /* 0x8000000a1919b210 */ /* 0x000fe20007ffe0ff */
        /* <DEDUP_REMOVED lines=15> */
[----:B0-----:R-:W-:-:S06]  /*10b0*/  VIADD R16, R22, 0xffffffe ;  /* 0x0ffffffe16107836 */ /* 0x001fcc0000000000 */
[----:B------:R0:W1:Y:S02]  /*10c0*/  F2I.FTZ.U32.TRUNC.NTZ R17, R16 ;  /* 0x0000001000117305 */ /* 0x000064000021f000 */
[----:B0-----:R-:W-:Y:S02]  /*10d0*/  HFMA2 R16, -RZ, RZ, 0, 0 ;  /* 0x00000000ff107431 */ /* 0x001fe400000001ff */
        /* <DEDUP_REMOVED lines=30> */
.L_x_31:
[----:B------:R-:W-:-:S05]  /*12c0*/  VIADD R17, R9, 0xfffffffd ;  /* 0xfffffffd09117836 */ /* 0x000fca0000000000 */
[----:B------:R-:W-:Y:S02]  /*12d0*/  IABS R21, R17 ;  /* 0x0000001100157213 */ /* 0x000fe40000000000 */
[----:B------:R-:W-:-:S03]  /*12e0*/  LOP3.LUT R8, R17, R8, RZ, 0x3c, !PT ;  /* 0x0000000811087212 */ /* 0x000fc600078e3cff */
[----:B------:R-:W-:Y:S01]  /*12f0*/  IMAD.HI.U32 R9, R19, R21, RZ ;  /* 0x0000001513097227 */ /* 0x000fe200078e00ff */
[----:B------:R-:W-:-:S03]  /*1300*/  ISETP.GE.AND P4, PT, R8, RZ, PT ;  /* 0x000000ff0800720c */ /* 0x000fc60003f86270 */
[----:B------:R-:W-:-:S04]  /*1310*/  IMAD.MOV R16, RZ, RZ, -R9 ;  /* 0x000000ffff107224 */ /* 0x000fc800078e0a09 */
[----:B------:R-:W-:-:S05]  /*1320*/  IMAD R21, R10, R16, R21 ;  /* 0x000000100a157224 */ /* 0x000fca00078e0215 */
[----:B------:R-:W-:-:S13]  /*1330*/  ISETP.GT.U32.AND P3, PT, R18, R21, PT ;  /* 0x000000151200720c */ /* 0x000fda0003f64070 */
[----:B------:R-:W-:Y:S02]  /*1340*/  @!P3 IMAD.IADD R21, R21, 0x1, -R10 ;  /* 0x000000011515b824 */ /* 0x000fe400078e0a0a */
[----:B------:R-:W-:-:S03]  /*1350*/  @!P3 VIADD R9, R9, 0x1 ;  /* 0x000000010909b836 */ /* 0x000fc60000000000 */
[----:B------:R-:W-:-:S13]  /*1360*/  ISETP.GE.U32.AND P1, PT, R21, R18, PT ;  /* 0x000000121500720c */ /* 0x000fda0003f26070 */
[----:B------:R-:W-:-:S05]  /*1370*/  @P1 IADD3 R9, PT, PT, R9, 0x1, RZ ;  /* 0x0000000109091810 */ /* 0x000fca0007ffe0ff */
[----:B------:R-:W-:-:S05]  /*1380*/  @!P4 IMAD.MOV R9, RZ, RZ, -R9 ;  /* 0x000000ffff09c224 */ /* 0x000fca00078e0a09 */
[----:B------:R-:W-:-:S04]  /*1390*/  SEL R23, R11, R9, !P2 ;  /* 0x000000090b177207 */ /* 0x000fc80005000000 */
[----:B------:R-:W-:-:S04]  /*13a0*/  ISETP.GE.AND P1, PT, R23, R12, PT ;  /* 0x0000000c1700720c */ /* 0x000fc80003f26270 */
        /* <DEDUP_REMOVED lines=15> */
[----:B------:R-:W-:-:S04]  /*14a0*/  IMAD.HI.U32 R25, R9, R25, R8 ;  /* 0x0000001909197227 */ /* 0x000fc800078e0008 */
[----:B------:R-:W-:-:S04]  /*14b0*/  IMAD.MOV.U32 R9, RZ, RZ, R24 ;  /* 0x000000ffff097224 */ /* 0x000fc800078e0018 */
[----:B------:R-:W-:-:S05]  /*14c0*/  IMAD.HI.U32 R25, R25, R9, RZ ;  /* 0x0000000919197227 */ /* 0x000fca00078e00ff */
[----:B------:R-:W-:-:S05]  /*14d0*/  IADD3 R25, PT, PT, -R25, RZ, RZ ;  /* 0x000000ff19197210 */ /* 0x000fca0007ffe1ff */
        /* <DEDUP_REMOVED lines=14> */
[----:B------:R-:W-:-:S04]  /*15c0*/  @!P3 IADD3 R8, PT, PT, -R8, RZ, RZ ;  /* 0x000000ff0808b210 */ /* 0x000fc80007ffe1ff */
        /* <DEDUP_REMOVED lines=9> */
.L_x_32:
[----:B------:R-:W-:Y:S01]  /*1660*/  IADD3 R14, P1, PT, R14, 0x10, RZ ;  /* 0x000000100e0e7810 */ /* 0x000fe20007f3e0ff */
[----:B------:R-:W-:Y:S01]  /*1670*/  VIADD R7, R7, 0x4 ;  /* 0x0000000407077836 */ /* 0x000fe20000000000 */
[----:B------:R-:W-:-:S03]  /*1680*/  UIADD3 UR6, UPT, UPT, UR6, 0x4, URZ ;  /* 0x0000000406067890 */ /* 0x000fc6000fffe0ff */
[----:B------:R-:W-:Y:S01]  /*1690*/  IMAD.X R15, RZ, RZ, R15, P1 ;  /* 0x000000ffff0f7224 */ /* 0x000fe200008e060f */
[----:B------:R-:W-:Y:S08]  /*16a0*/  BRA.U UP1, `(.L_x_33) ;  /* 0xfffffff101047547 */ /* 0x000ff0000b83ffff */
[----:B------:R-:W-:-:S07]  /*16b0*/  IMAD.U32 R19, RZ, RZ, UR7 ;  /* 0x00000007ff137e24 */ /* 0x000fce000f8e00ff */
.L_x_28:
[----:B------:R-:W-:-:S09]  /*16c0*/  UISETP.NE.AND UP1, UPT, UR11, URZ, UPT ;  /* 0x000000ff0b00728c */ /* 0x000fd2000bf25270 */
[----:B------:R-:W-:Y:S05]  /*16d0*/  BRA.U !UP1, `(.L_x_34) ;  /* 0x0000000d09207547 */ /* 0x000fea000b800000 */
[----:B------:R-:W0:Y:S01]  /*16e0*/  LDC R7, c[0x0][0x3c0] ;  /* 0x0000f000ff077b82 */ /* 0x000e220000000800 */
[----:B------:R-:W-:Y:S02]  /*16f0*/  IMAD.IADD R14, R2, 0x1, -R19 ;  /* 0x00000001020e7824 */ /* 0x000fe400078e0a13 */
[----:B------:R-:W-:-:S03]  /*1700*/  IMAD.MOV.U32 R8, RZ, RZ, RZ ;  /* 0x000000ffff087224 */ /* 0x000fc600078e00ff */
[----:B------:R-:W-:Y:S02]  /*1710*/  IABS R11, R14 ;  /* 0x0000000e000b7213 */ /* 0x000fe40000000000 */
[-C--:B0-----:R-:W-:Y:S02]  /*1720*/  IABS R12, R7.reuse ;  /* 0x00000007000c7213 */ /* 0x081fe40000000000 */
[----:B------:R-:W-:Y:S02]  /*1730*/  LOP3.LUT R17, RZ, R7, RZ, 0x33, !PT ;  /* 0x00000007ff117212 */ /* 0x000fe400078e33ff */
[----:B------:R-:W0:Y:S08]  /*1740*/  I2F.RP R10, R12 ;  /* 0x0000000c000a7306 */ /* 0x000e300000209400 */
[----:B0-----:R-:W0:Y:S02]  /*1750*/  MUFU.RCP R10, R10 ;  /* 0x0000000a000a7308 */ /* 0x001e240000001000 */
[----:B0-----:R-:W-:-:S06]  /*1760*/  VIADD R16, R10, 0xffffffe ;  /* 0x0ffffffe0a107836 */ /* 0x001fcc0000000000 */
[----:B------:R0:W1:Y:S02]  /*1770*/  F2I.FTZ.U32.TRUNC.NTZ R9, R16 ;  /* 0x0000001000097305 */ /* 0x000064000021f000 */
[----:B0-----:R-:W0:Y:S01]  /*1780*/  LDC R16, c[0x0][0x3c8] ;  /* 0x0000f200ff107b82 */ /* 0x001e220000000800 */
[----:B-1----:R-:W-:-:S05]  /*1790*/  IADD3 R15, PT, PT, RZ, -R9, RZ ;  /* 0x80000009ff0f7210 */ /* 0x002fca0007ffe0ff */
[----:B------:R-:W-:-:S04]  /*17a0*/  IMAD R15, R15, R12, RZ ;  /* 0x0000000c0f0f7224 */ /* 0x000fc800078e02ff */
[----:B------:R-:W-:-:S06]  /*17b0*/  IMAD.HI.U32 R15, R9, R15, R8 ;  /* 0x0000000f090f7227 */ /* 0x000fcc00078e0008 */
[----:B------:R-:W-:-:S04]  /*17c0*/  IMAD.HI.U32 R8, R15, R11, RZ ;  /* 0x0000000b0f087227 */ /* 0x000fc800078e00ff */
[----:B------:R-:W-:-:S04]  /*17d0*/  IMAD.MOV R9, RZ, RZ, -R8 ;  /* 0x000000ffff097224 */ /* 0x000fc800078e0a08 */
[----:B------:R-:W-:Y:S01]  /*17e0*/  IMAD R11, R12, R9, R11 ;  /* 0x000000090c0b7224 */ /* 0x000fe200078e020b */
[----:B------:R-:W-:-:S04]  /*17f0*/  LOP3.LUT R9, R14, R7, RZ, 0x3c, !PT ;  /* 0x000000070e097212 */ /* 0x000fc800078e3cff */
[----:B------:R-:W-:Y:S02]  /*1800*/  ISETP.GT.U32.AND P2, PT, R12, R11, PT ;  /* 0x0000000b0c00720c */ /* 0x000fe40003f44070 */
[----:B------:R-:W-:-:S11]  /*1810*/  ISETP.GE.AND P3, PT, R9, RZ, PT ;  /* 0x000000ff0900720c */ /* 0x000fd60003f66270 */
[----:B------:R-:W-:Y:S01]  /*1820*/  @!P2 IMAD.IADD R11, R11, 0x1, -R12 ;  /* 0x000000010b0ba824 */ /* 0x000fe200078e0a0c */
[----:B------:R-:W-:Y:S02]  /*1830*/  @!P2 IADD3 R8, PT, PT, R8, 0x1, RZ ;  /* 0x000000010808a810 */ /* 0x000fe40007ffe0ff */
[----:B------:R-:W-:Y:S02]  /*1840*/  ISETP.NE.AND P2, PT, R7, RZ, PT ;  /* 0x000000ff0700720c */ /* 0x000fe40003f45270 */
[----:B------:R-:W-:-:S13]  /*1850*/  ISETP.GE.U32.AND P1, PT, R11, R12, PT ;  /* 0x0000000c0b00720c */ /* 0x000fda0003f26070 */
[----:B------:R-:W-:-:S04]  /*1860*/  @P1 VIADD R8, R8, 0x1 ;  /* 0x0000000108081836 */ /* 0x000fc80000000000 */
        /* <DEDUP_REMOVED lines=15> */
[----:B0-----:R-:W-:Y:S01]  /*1960*/  MOV R8, RZ ;  /* 0x000000ff00087202 */ /* 0x001fe20000000f00 */
[----:B-1----:R-:W-:-:S04]  /*1970*/  IMAD.MOV R23, RZ, RZ, -R9 ;  /* 0x000000ffff177224 */ /* 0x002fc800078e0a09 */
[----:B------:R-:W-:-:S04]  /*1980*/  IMAD R23, R23, R10, RZ ;  /* 0x0000000a17177224 */ /* 0x000fc800078e02ff */
[----:B------:R-:W-:-:S04]  /*1990*/  IMAD.HI.U32 R23, R9, R23, R8 ;  /* 0x0000001709177227 */ /* 0x000fc800078e0008 */
[----:B------:R-:W-:-:S04]  /*19a0*/  IMAD.MOV.U32 R9, RZ, RZ, R22 ;  /* 0x000000ffff097224 */ /* 0x000fc800078e0016 */
        /* <DEDUP_REMOVED lines=21> */
[----:B------:R-:W-:Y:S02]  /*1b00*/  IMAD R21, R5, R16, R21 ;  /* 0x0000001005157224 */ /* 0x000fe400078e0215 */
[----:B------:R-:W-:-:S05]  /*1b10*/  IMAD.IADD R23, R6, 0x1, R19 ;  /* 0x0000000106177824 */ /* 0x000fca00078e0213 */
[----:B------:R-:W1:Y:S01]  /*1b20*/  LDC.64 R8, c[0x0][0x380] ;  /* 0x0000e000ff087b82 */ /* 0x000e620000000a00 */
[----:B0-----:R-:W-:-:S06]  /*1b30*/  IMAD.WIDE R10, R21, 0x4, R10 ;  /* 0x00000004150a7825 */ /* 0x001fcc00078e020a */
[----:B------:R-:W2:Y:S01]  /*1b40*/  LDG.E R10, desc[UR14][R10.64] ;  /* 0x0000000e0a0a7981 */ /* 0x000ea2000c1e1900 */
[----:B-1----:R-:W-:-:S06]  /*1b50*/  IMAD.WIDE R8, R23, 0x4, R8 ;  /* 0x0000000417087825 */ /* 0x002fcc00078e0208 */
[----:B------:R-:W2:Y:S02]  /*1b60*/  LDG.E R8, desc[UR14][R8.64] ;  /* 0x0000000e08087981 */ /* 0x000ea4000c1e1900 */
[----:B--2---:R-:W-:-:S07]  /*1b70*/  FFMA R13, R10, R8, R13 ;  /* 0x000000080a0d7223 */ /* 0x004fce000000000d */
.L_x_35:
[----:B------:R-:W-:-:S09]  /*1b80*/  UISETP.NE.AND UP1, UPT, UR11, 0x1, UPT ;  /* 0x000000010b00788c */ /* 0x000fd2000bf25270 */
[----:B------:R-:W-:Y:S05]  /*1b90*/  BRA.U !UP1, `(.L_x_34) ;  /* 0x0000000509f07547 */ /* 0x000fea000b800000 */
[----:B------:R-:W-:-:S04]  /*1ba0*/  LOP3.LUT R9, RZ, R19, RZ, 0x33, !PT ;  /* 0x00000013ff097212 */ /* 0x000fc800078e33ff */
[----:B------:R-:W-:-:S04]  /*1bb0*/  IADD3 R18, PT, PT, R2, R9, RZ ;  /* 0x0000000902127210 */ /* 0x000fc80007ffe0ff */
[----:B------:R-:W-:-:S05]  /*1bc0*/  IABS R23, R18 ;  /* 0x0000001200177213 */ /* 0x000fca0000000000 */
[----:B------:R-:W-:-:S04]  /*1bd0*/  IMAD.HI.U32 R10, R15, R23, RZ ;  /* 0x000000170f0a7227 */ /* 0x000fc800078e00ff */
[----:B------:R-:W-:-:S04]  /*1be0*/  IMAD.MOV R8, RZ, RZ, -R10 ;  /* 0x000000ffff087224 */ /* 0x000fc800078e0a0a */
[----:B------:R-:W-:Y:S01]  /*1bf0*/  IMAD R23, R12, R8, R23 ;  /* 0x000000080c177224 */ /* 0x000fe200078e0217 */
[----:B------:R-:W-:-:S04]  /*1c00*/  LOP3.LUT R8, R18, R7, RZ, 0x3c, !PT ;  /* 0x0000000712087212 */ /* 0x000fc800078e3cff */
[----:B------:R-:W-:Y:S02]  /*1c10*/  ISETP.GT.U32.AND P3, PT, R12, R23, PT ;  /* 0x000000170c00720c */ /* 0x000fe40003f64070 */
[----:B------:R-:W-:Y:S02]  /*1c20*/  ISETP.GE.AND P4, PT, R8, RZ, PT ;  /* 0x000000ff0800720c */ /* 0x000fe40003f86270 */
[----:B------:R-:W0:Y:S09]  /*1c30*/  LDC.64 R8, c[0x0][0x380] ;  /* 0x0000e000ff087b82 */ /* 0x000e320000000a00 */
[----:B------:R-:W-:-:S02]  /*1c40*/  @!P3 IMAD.IADD R23, R23, 0x1, -R12 ;  /* 0x000000011717b824 */ /* 0x000fc400078e0a0c */
[----:B------:R-:W-:Y:S01]  /*1c50*/  @!P3 VIADD R10, R10, 0x1 ;  /* 0x000000010a0ab836 */ /* 0x000fe20000000000 */
[C---:B------:R-:W-:Y:S02]  /*1c60*/  IADD3 R19, P3, PT, R6.reuse, R19, RZ ;  /* 0x0000001306137210 */ /* 0x040fe40007f7e0ff */
[----:B------:R-:W-:Y:S02]  /*1c70*/  ISETP.GE.U32.AND P1, PT, R23, R12, PT ;  /* 0x0000000c1700720c */ /* 0x000fe40003f26070 */
[----:B------:R-:W-:Y:S02]  /*1c80*/  LEA.HI.X.SX32 R6, R6, RZ, 0x1, P3 ;  /* 0x000000ff06067211 */ /* 0x000fe400018f0eff */
[----:B0-----:R-:W-:-:S09]  /*1c90*/  LEA R8, P3, R19, R8, 0x2 ;  /* 0x0000000813087211 */ /* 0x001fd200078610ff */
[----:B------:R-:W-:Y:S01]  /*1ca0*/  @P1 VIADD R10, R10, 0x1 ;  /* 0x000000010a0a1836 */ /* 0x000fe20000000000 */
[----:B------:R-:W-:-:S04]  /*1cb0*/  LEA.HI.X R9, R19, R9, R6, 0x2, P3 ;  /* 0x0000000913097211 */ /* 0x000fc800018f1406 */
[----:B------:R-:W-:-:S04]  /*1cc0*/  @!P4 IADD3 R10, PT, PT, -R10, RZ, RZ ;  /* 0x000000ff0a0ac210 */ /* 0x000fc80007ffe1ff */
        /* <DEDUP_REMOVED lines=45> */
.L_x_36:
[----:B------:R-:W-:-:S09]  /*1fa0*/  UISETP.NE.AND UP1, UPT, UR11, 0x2, UPT ;  /* 0x000000020b00788c */ /* 0x000fd2000bf25270 */
[----:B------:R-:W-:Y:S05]  /*1fb0*/  BRA.U !UP1, `(.L_x_34) ;  /* 0x0000000109e87547 */ /* 0x000fea000b800000 */
        /* <DEDUP_REMOVED lines=8> */
[----:B------:R-:W-:Y:S01]  /*2040*/  @!P3 IMAD.IADD R11, R11, 0x1, -R12 ;  /* 0x000000010b0bb824 */ /* 0x000fe200078e0a0c */
[----:B------:R-:W-:-:S04]  /*2050*/  @!P3 IADD3 R15, PT, PT, R15, 0x1, RZ ;  /* 0x000000010f0fb810 */ /* 0x000fc80007ffe0ff */
        /* <DEDUP_REMOVED lines=34> */
[----:B------:R-:W-:Y:S02]  /*2280*/  ISETP.GE.AND P1, PT, R14, RZ, PT ;  /* 0x000000ff0e00720c */ /* 0x000fe40003f26270 */
[----:B------:R-:W-:Y:S01]  /*2290*/  ISETP.GT.U32.AND P0, PT, R12, R11, PT ;  /* 0x0000000b0c00720c */ /* 0x000fe20003f04070 */
[----:B------:R-:W-:-:S05]  /*22a0*/  IMAD.IADD R12, R11, 0x1, -R12 ;  /* 0x000000010b0c7824 */ /* 0x000fca00078e0a0c */
        /* <DEDUP_REMOVED lines=11> */
.L_x_34:
[----:B------:R-:W0:Y:S01]  /*2360*/  LDCU UR6, c[0x0][0x3ac] ;  /* 0x00007580ff0677ac */ /* 0x000e220008000800 */
[----:B------:R-:W-:-:S04]  /*2370*/  UIADD3 UR5, UPT, UPT, UR5, 0x1, URZ ;  /* 0x0000000105057890 */ /* 0x000fc8000fffe0ff */
[----:B0-----:R-:W-:-:S09]  /*2380*/  UISETP.NE.AND UP1, UPT, UR5, UR6, UPT ;  /* 0x000000060500728c */ /* 0x001fd2000bf25270 */
[----:B------:R-:W-:Y:S05]  /*2390*/  BRA.U UP1, `(.L_x_37) ;  /* 0xffffffdd01f47547 */ /* 0x000fea000b83ffff */
[----:B------:R-:W-:Y:S05]  /*23a0*/  BRA.U UP0, `(.L_x_38) ;  /* 0xffffffdd00d47547 */ /* 0x000fea000b83ffff */
.L_x_27:
[----:B------:R-:W0:Y:S01]  /*23b0*/  LDCU UR4, c[0x0][0x39c] ;  /* 0x00007380ff0477ac */ /* 0x000e220008000800 */
[----:B------:R-:W1:Y:S08]  /*23c0*/  LDC.64 R6, c[0x0][0x3a0] ;  /* 0x0000e800ff067b82 */ /* 0x000e700000000a00 */
[----:B------:R-:W2:Y:S01]  /*23d0*/  LDC.64 R4, c[0x0][0x390] ;  /* 0x0000e400ff047b82 */ /* 0x000ea20000000a00 */
[----:B0-----:R-:W-:-:S06]  /*23e0*/  UIMAD UR4, UR8, UR4, UR9 ;  /* 0x00000004080472a4 */ /* 0x001fcc000f8e0209 */
[----:B-1----:R-:W-:-:S04]  /*23f0*/  IMAD R3, R6, UR4, R3 ;  /* 0x0000000406037c24 */ /* 0x002fc8000f8e0203 */
[----:B------:R-:W-:-:S04]  /*2400*/  IMAD R3, R3, R7, R0 ;  /* 0x0000000703037224 */ /* 0x000fc800078e0200 */
[----:B--2---:R-:W-:-:S05]  /*2410*/  IMAD.WIDE R2, R3, 0x4, R4 ;  /* 0x0000000403027825 */ /* 0x004fca00078e0204 */
[----:B------:R-:W-:Y:S01]  /*2420*/  STG.E desc[UR14][R2.64], R13 ;  /* 0x0000000d02007986 */ /* 0x000fe2000c10190e */
[----:B------:R-:W-:Y:S05]  /*2430*/  EXIT ;  /* 0x000000000000794d */ /* 0x000fea0003800000 */
.L_x_39:
        /* <DEDUP_REMOVED lines=12> */
.L_x_53:


//--------------------- .text._Z21conv2d_forward_kernelPKfS0_S0_Pfiiiiiiiiiiiii --------------------------
	.section	.text._Z21conv2d_forward_kernelPKfS0_S0_Pfiiiiiiiiiiiii,"ax",@progbits
	.align	128
        .global         _Z21conv2d_forward_kernelPKfS0_S0_Pfiiiiiiiiiiiii
        .type           _Z21conv2d_forward_kernelPKfS0_S0_Pfiiiiiiiiiiiii,@function
        .size           _Z21conv2d_forward_kernelPKfS0_S0_Pfiiiiiiiiiiiii,(.L_x_54 - _Z21conv2d_forward_kernelPKfS0_S0_Pfiiiiiiiiiiiii)
        .other          _Z21conv2d_forward_kernelPKfS0_S0_Pfiiiiiiiiiiiii,@"STO_CUDA_ENTRY STV_DEFAULT"
_Z21conv2d_forward_kernelPKfS0_S0_Pfiiiiiiiiiiiii:
.text._Z21conv2d_forward_kernelPKfS0_S0_Pfiiiiiiiiiiiii:
[----:B------:R-:W-:Y:S08]  /*0000*/  LDC R1, c[0x0][0x37c] ;  /* 0x0000df00ff017b82 */ /* 0x000ff00000000800 */
[----:B------:R-:W0:Y:S08]  /*0010*/  LDC R6, c[0x0][0x3d0] ;  /* 0x0000f400ff067b82 */ /* 0x000e300000000800 */
[----:B------:R-:W1:Y:S08]  /*0020*/  S2UR UR4, SR_CTAID.X ;  /* 0x00000000000479c3 */ /* 0x000e700000002500 */
[----:B------:R-:W2:Y:S01]  /*0030*/  S2UR UR7, SR_CTAID.Z ;  /* 0x00000000000779c3 */ /* 0x000ea20000002700 */
[----:B0-----:R-:W0:Y:S07]  /*0040*/  I2F.U32.RP R4, R6 ;  /* 0x0000000600047306 */ /* 0x001e2e0000209000 */
[----:B------:R-:W3:Y:S01]  /*0050*/  LDC R7, c[0x0][0x3cc] ;  /* 0x0000f300ff077b82 */ /* 0x000ee20000000800 */
[----:B------:R-:W-:Y:S01]  /*0060*/  ISETP.NE.U32.AND P2, PT, R6, RZ, PT ;  /* 0x000000ff0600720c */ /* 0x000fe20003f45070 */
[----:B0-----:R-:W0:Y:S02]  /*0070*/  MUFU.RCP R4, R4 ;  /* 0x0000000400047308 */ /* 0x001e240000001000 */
[----:B0-----:R-:W-:-:S04]  /*0080*/  VIADD R2, R4, 0xffffffe ;  /* 0x0ffffffe04027836 */ /* 0x001fc80000000000 */
[----:B------:R-:W2:Y:S02]  /*0090*/  LDC R4, c[0x0][0x3a0] ;  /* 0x0000e800ff047b82 */ /* 0x000ea40000000800 */
[----:B------:R0:W4:Y:S02]  /*00a0*/  F2I.FTZ.U32.TRUNC.NTZ R3, R2 ;  /* 0x0000000200037305 */ /* 0x000124000021f000 */
[----:B0-----:R-:W-:Y:S02]  /*00b0*/  IMAD.MOV.U32 R2, RZ, RZ, RZ ;  /* 0x000000ffff027224 */ /* 0x001fe400078e00ff */
[----:B----4-:R-:W-:-:S04]  /*00c0*/  IMAD.MOV R5, RZ, RZ, -R3 ;  /* 0x000000ffff057224 */ /* 0x010fc800078e0a03 */
[----:B------:R-:W-:-:S04]  /*00d0*/  IMAD R5, R5, R6, RZ ;  /* 0x0000000605057224 */ /* 0x000fc800078e02ff */
[----:B------:R-:W-:Y:S02]  /*00e0*/  IMAD.HI.U32 R0, R3, R5, R2 ;  /* 0x0000000503007227 */ /* 0x000fe400078e0002 */
[----:B------:R-:W0:Y:S01]  /*00f0*/  S2R R2, SR_CTAID.Y ;  /* 0x0000000000027919 */ /* 0x000e220000002600 */
[----:B------:R-:W0:Y:S03]  /*0100*/  LDC R5, c[0x0][0x3b0] ;  /* 0x0000ec00ff057b82 */ /* 0x000e260000000800 */
[----:B-1----:R-:W-:-:S04]  /*0110*/  IMAD.HI.U32 R0, R0, UR4, RZ ;  /* 0x0000000400007c27 */ /* 0x002fc8000f8e00ff */
[----:B------:R-:W-:-:S04]  /*0120*/  IMAD.MOV R3, RZ, RZ, -R0 ;  /* 0x000000ffff037224 */ /* 0x000fc800078e0a00 */
[----:B------:R-:W-:-:S05]  /*0130*/  IMAD R3, R6, R3, UR4 ;  /* 0x0000000406037e24 */ /* 0x000fca000f8e0203 */
[----:B------:R-:W-:-:S13]  /*0140*/  ISETP.GE.U32.AND P0, PT, R3, R6, PT ;  /* 0x000000060300720c */ /* 0x000fda0003f06070 */
[----:B------:R-:W-:Y:S02]  /*0150*/  @P0 IMAD.IADD R3, R3, 0x1, -R6 ;  /* 0x0000000103030824 */ /* 0x000fe400078e0a06 */
[----:B------:R-:W-:Y:S01]  /*0160*/  @P0 VIADD R0, R0, 0x1 ;  /* 0x0000000100000836 */ /* 0x000fe20000000000 */
[----:B0-----:R-:W-:Y:S02]  /*0170*/  ISETP.GE.AND P0, PT, R2, R5, PT ;  /* 0x000000050200720c */ /* 0x001fe40003f06270 */
[----:B------:R-:W-:Y:S02]  /*0180*/  ISETP.GE.U32.AND P1, PT, R3, R6, PT ;  /* 0x000000060300720c */ /* 0x000fe40003f26070 */
[----:B--2---:R-:W-:-:S11]  /*0190*/  ISETP.LE.OR P0, PT, R4, UR7, P0 ;  /* 0x0000000704007c0c */ /* 0x004fd60008703670 */
[----:B------:R-:W-:Y:S01]  /*01a0*/  @P1 VIADD R0, R0, 0x1 ;  /* 0x0000000100001836 */ /* 0x000fe20000000000 */
[----:B------:R-:W-:-:S04]  /*01b0*/  @!P2 LOP3.LUT R0, RZ, R6, RZ, 0x33, !PT ;  /* 0x00000006ff00a212 */ /* 0x000fc800078e33ff */
[----:B---3--:R-:W-:Y:S01]  /*01c0*/  ISETP.GE.OR P0, PT, R0, R7, P0 ;  /* 0x000000070000720c */ /* 0x008fe20000706670 */
[----:B------:R-:W-:-:S04]  /*01d0*/  IMAD.MOV R3, RZ, RZ, -R0 ;  /* 0x000000ffff037224 */ /* 0x000fc800078e0a00 */
[----:B------:R-:W-:-:S05]  /*01e0*/  IMAD R3, R6, R3, UR4 ;  /* 0x0000000406037e24 */ /* 0x000fca000f8e0203 */
[----:B------:R-:W-:-:S13]  /*01f0*/  ISETP.GE.OR P0, PT, R3, R6, P0 ;  /* 0x000000060300720c */ /* 0x000fda0000706670 */
[----:B------:R-:W-:Y:S05]  /*0200*/  @P0 EXIT ;  /* 0x000000000000094d */ /* 0x000fea0003800000 */
[----:B------:R-:W0:Y:S01]  /*0210*/  LDC.64 R4, c[0x0][0x390] ;  /* 0x0000e400ff047b82 */ /* 0x000e220000000a00 */
[----:B------:R-:W1:Y:S01]  /*0220*/  LDCU.64 UR8, c[0x0][0x358] ;  /* 0x00006b00ff0877ac */ /* 0x000e620008000a00 */
[----:B------:R-:W2:Y:S01]  /*0230*/  LDCU UR4, c[0x0][0x3a4] ;  /* 0x00007480ff0477ac */ /* 0x000ea20008000800 */
[----:B0-----:R-:W-:-:S06]  /*0240*/  IMAD.WIDE.U32 R4, R2, 0x4, R4 ;  /* 0x0000000402047825 */ /* 0x001fcc00078e0004 */
[----:B-1----:R0:W5:Y:S01]  /*0250*/  LDG.E R4, desc[UR8][R4.64] ;  /* 0x0000000804047981 */ /* 0x002162000c1e1900 */
[----:B--2---:R-:W-:-:S09]  /*0260*/  UISETP.GE.AND UP0, UPT, UR4, 0x1, UPT ;  /* 0x000000010400788c */ /* 0x004fd2000bf06270 */
[----:B0-----:R-:W-:Y:S05]  /*0270*/  BRA.U !UP0, `(.L_x_40) ;  /* 0x0000000d08a47547 */ /* 0x001fea000b800000 */
[----:B------:R-:W0:Y:S01]  /*0280*/  LDC.64 R10, c[0x0][0x3b8] ;  /* 0x0000ee00ff0a7b82 */ /* 0x000e220000000a00 */
[----:B------:R-:W0:Y:S07]  /*0290*/  LDCU UR4, c[0x0][0x3b4] ;  /* 0x00007680ff0477ac */ /* 0x000e2e0008000800 */
[----:B------:R-:W1:Y:S08]  /*02a0*/  LDC.64 R8, c[0x0][0x3c0] ;  /* 0x0000f000ff087b82 */ /* 0x000e700000000a00 */
[----:B------:R-:W2:Y:S01]  /*02b0*/  LDC R6, c[0x0][0x3c8] ;  /* 0x0000f200ff067b82 */ /* 0x000ea20000000800 */
[----:B0-----:R-:W-:-:S04]  /*02c0*/  VIMNMX R5, PT, PT, R10, UR4, PT ;  /* 0x000000040a057c48 */ /* 0x001fc8000bfe0100 */
[----:B------:R-:W-:Y:S01]  /*02d0*/  ISETP.GE.AND P0, PT, R5, 0x1, PT ;  /* 0x000000010500780c */ /* 0x000fe20003f06270 */
[----:B-1----:R-:W-:Y:S02]  /*02e0*/  IMAD R5, R0, R9, -R11 ;  /* 0x0000000900057224 */ /* 0x002fe400078e0a0b */
[----:B--2---:R-:W-:-:S10]  /*02f0*/  IMAD R6, R3, R6, -R8 ;  /* 0x0000000603067224 */ /* 0x004fd400078e0a08 */
[----:B------:R-:W-:Y:S05]  /*0300*/  @!P0 BRA `(.L_x_40) ;  /* 0x0000000c00808947 */ /* 0x000fea0003800000 */
[----:B------:R-:W-:Y:S01]  /*0310*/  SHF.R.S32.HI R7, RZ, 0x1f, R6 ;  /* 0x0000001fff077819 */ /* 0x000fe20000011406 */
[----:B------:R-:W-:-:S07]  /*0320*/  IMAD.MOV.U32 R9, RZ, RZ, RZ ;  /* 0x000000ffff097224 */ /* 0x000fce00078e00ff */
.L_x_47:
[----:B------:R-:W0:Y:S02]  /*0330*/  LDC R10, c[0x0][0x3a4] ;  /* 0x0000e900ff0a7b82 */ /* 0x000e240000000800 */
[--C-:B0-----:R-:W-:Y:S02]  /*0340*/  IMAD R11, R10, UR7, R9.reuse ;  /* 0x000000070a0b7c24 */ /* 0x101fe4000f8e0209 */
[----:B------:R-:W-:Y:S02]  /*0350*/  IMAD R8, R2, R10, R9 ;  /* 0x0000000a02087224 */ /* 0x000fe400078e0209 */
[----:B------:R-:W-:-:S05]  /*0360*/  VIADD R9, R9, 0x1 ;  /* 0x0000000109097836 */ /* 0x000fca0000000000 */
[----:B------:R-:W-:Y:S01]  /*0370*/  ISETP.NE.AND P4, PT, R9, R10, PT ;  /* 0x0000000a0900720c */ /* 0x000fe20003f85270 */
[----:B------:R-:W-:-:S12]  /*0380*/  IMAD.MOV.U32 R10, RZ, RZ, RZ ;  /* 0x000000ffff0a7224 */ /* 0x000fd800078e00ff */
.L_x_46:
[----:B------:R-:W0:Y:S01]  /*0390*/  LDC R17, c[0x0][0x3b8] ;  /* 0x0000ee00ff117b82 */ /* 0x000e220000000800 */
[----:B------:R-:W-:Y:S02]  /*03a0*/  IMAD.IADD R15, R5, 0x1, R10 ;  /* 0x00000001050f7824 */ /* 0x000fe400078e020a */
[----:B------:R-:W-:-:S05]  /*03b0*/  IMAD.MOV.U32 R23, RZ, RZ, RZ ;  /* 0x000000ffff177224 */ /* 0x000fca00078e00ff */
[----:B------:R-:W1:Y:S08]  /*03c0*/  LDC R19, c[0x0][0x3b4] ;  /* 0x0000ed00ff137b82 */ /* 0x000e700000000800 */
[----:B------:R-:W2:Y:S01]  /*03d0*/  LDC.64 R12, c[0x0][0x3a8] ;  /* 0x0000ea00ff0c7b82 */ /* 0x000ea20000000a00 */
[----:B0-----:R-:W-:Y:S01]  /*03e0*/  ISETP.GE.U32.AND P1, PT, R17, 0x8, PT ;  /* 0x000000081100780c */ /* 0x001fe20003f26070 */
[----:B-1----:R-:W-:-:S02]  /*03f0*/  IMAD R16, R8, R19, R10 ;  /* 0x0000001308107224 */ /* 0x002fc400078e020a */
[----:B------:R-:W-:-:S05]  /*0400*/  VIADD R10, R10, 0x1 ;  /* 0x000000010a0a7836 */ /* 0x000fca0000000000 */
[----:B------:R-:W-:Y:S01]  /*0410*/  ISETP.NE.AND P5, PT, R10, R19, PT ;  /* 0x000000130a00720c */ /* 0x000fe20003fa5270 */
[-C--:B--2---:R-:W-:Y:S01]  /*0420*/  IMAD R14, R11, R12.reuse, R15 ;  /* 0x0000000c0b0e7224 */ /* 0x084fe200078e020f */
[C---:B------:R-:W-:Y:S01]  /*0430*/  ISETP.GE.AND P0, PT, R15.reuse, R12, PT ;  /* 0x0000000c0f00720c */ /* 0x040fe20003f06270 */
[----:B------:R-:W-:Y:S02]  /*0440*/  IMAD R12, R16, R17, RZ ;  /* 0x00000011100c7224 */ /* 0x000fe400078e02ff */
[----:B------:R-:W-:Y:S01]  /*0450*/  IMAD R21, R14, R13, RZ ;  /* 0x0000000d0e157224 */ /* 0x000fe200078e02ff */
[----:B------:R-:W-:Y:S01]  /*0460*/  ISETP.GT.AND P0, PT, R15, -0x1, !P0 ;  /* 0xffffffff0f00780c */ /* 0x000fe20004704270 */
[----:B------:R-:W-:-:S12]  /*0470*/  @!P1 BRA `(.L_x_41) ;  /* 0x00000004006c9947 */ /* 0x000fd80003800000 */
[----:B------:R-:W0:Y:S01]  /*0480*/  LDC.64 R14, c[0x0][0x388] ;  /* 0x0000e200ff0e7b82 */ /* 0x000e220000000a00 */
[----:B------:R-:W1:Y:S01]  /*0490*/  LDCU UR4, c[0x0][0x3b8] ;  /* 0x00007700ff0477ac */ /* 0x000e620008000800 */
[----:B------:R-:W-:Y:S01]  /*04a0*/  IMAD.MOV.U32 R23, RZ, RZ, RZ ;  /* 0x000000ffff177224 */ /* 0x000fe200078e00ff */
[----:B------:R-:W-:Y:S01]  /*04b0*/  MOV R25, R12 ;  /* 0x0000000c00197202 */ /* 0x000fe20000000f00 */
[----:B-1----:R-:W-:-:S04]  /*04c0*/  ULOP3.LUT UR4, UR4, 0x7ffffff8, URZ, 0xc0, !UPT ;  /* 0x7ffffff804047892 */ /* 0x002fc8000f8ec0ff */
[----:B------:R-:W-:Y:S01]  /*04d0*/  UIADD3 UR4, UPT, UPT, -UR4, URZ, URZ ;  /* 0x000000ff04047290 */ /* 0x000fe2000fffe1ff */
[----:B0-----:R-:W-:-:S03]  /*04e0*/  IMAD.WIDE.U32 R14, R12, 0x4, R14 ;  /* 0x000000040c0e7825 */ /* 0x001fc600078e000e */
[----:B------:R-:W-:-:S05]  /*04f0*/  IADD3 R20, P1, PT, R14, 0x10, RZ ;  /* 0x000000100e147810 */ /* 0x000fca0007f3e0ff */
[----:B------:R-:W-:-:S08]  /*0500*/  IMAD.X R27, RZ, RZ, R15, P1 ;  /* 0x000000ffff1b7224 */ /* 0x000fd000008e060f */
.L_x_42:
[----:B------:R-:W0:Y:S01]  /*0510*/  LDC R13, c[0x0][0x3ac] ;  /* 0x0000eb00ff0d7b82 */ /* 0x000e220000000800 */
[----:B------:R-:W-:-:S07]  /*0520*/  IMAD.IADD R18, R6, 0x1, R23 ;  /* 0x0000000106127824 */ /* 0x000fce00078e0217 */
[----:B------:R-:W1:Y:S08]  /*0530*/  LDC.64 R14, c[0x0][0x388] ;  /* 0x0000e200ff0e7b82 */ /* 0x000e700000000a00 */
[----:B------:R-:W2:Y:S01]  /*0540*/  LDC.64 R16, c[0x0][0x380] ;  /* 0x0000e000ff107b82 */ /* 0x000ea20000000a00 */
[----:B0-----:R-:W-:-:S04]  /*0550*/  ISETP.GE.AND P1, PT, R18, R13, PT ;  /* 0x0000000d1200720c */ /* 0x001fc80003f26270 */
[----:B------:R-:W-:-:S04]  /*0560*/  ISETP.GT.AND P1, PT, R18, -0x1, !P1 ;  /* 0xffffffff1200780c */ /* 0x000fc80004f24270 */
[----:B------:R-:W-:-:S13]  /*0570*/  PLOP3.LUT P1, PT, P0, P1, PT, 0x80, 0x8 ;  /* 0x000000000008781c */ /* 0x000fda0000723070 */
[----:B------:R-:W-:Y:S02]  /*0580*/  @P1 IMAD.IADD R7, R21, 0x1, R18 ;  /* 0x0000000115071824 */ /* 0x000fe400078e0212 */
[----:B-1----:R-:W-:Y:S02]  /*0590*/  @P1 IMAD.WIDE R18, R25, 0x4, R14 ;  /* 0x0000000419121825 */ /* 0x002fe400078e020e */
[----:B------:R-:W0:Y:S02]  /*05a0*/  LDC.64 R14, c[0x0][0x380] ;  /* 0x0000e000ff0e7b82 */ /* 0x000e240000000a00 */
[----:B--2---:R-:W-:Y:S02]  /*05b0*/  @P1 IMAD.WIDE R16, R7, 0x4, R16 ;  /* 0x0000000407101825 */ /* 0x004fe400078e0210 */
[----:B------:R-:W2:Y:S04]  /*05c0*/  @P1 LDG.E R19, desc[UR8][R18.64] ;  /* 0x0000000812131981 */ /* 0x000ea8000c1e1900 */
[----:B------:R1:W2:Y:S01]  /*05d0*/  @P1 LDG.E R29, desc[UR8][R16.64] ;  /* 0x00000008101d1981 */ /* 0x0002a2000c1e1900 */
[----:B------:R-:W-:Y:S01]  /*05e0*/  SHF.R.S32.HI R7, RZ, 0x1f, R6 ;  /* 0x0000001fff077819 */ /* 0x000fe20000011406 */
[--C-:B------:R-:W-:Y:S01]  /*05f0*/  IMAD.IADD R22, R6, 0x1, R23.reuse ;  /* 0x0000000106167824 */ /* 0x100fe200078e0217 */
[----:B------:R-:W-:-:S02]  /*0600*/  SHF.R.S32.HI R26, RZ, 0x1f, R23 ;  /* 0x0000001fff1a7819 */ /* 0x000fc40000011417 */
[----:B------:R-:W-:Y:S02]  /*0610*/  SHF.R.S32.HI R28, RZ, 0x1f, R21 ;  /* 0x0000001fff1c7819 */ /* 0x000fe40000011415 */
[----:B------:R-:W-:Y:S01]  /*0620*/  IADD3 R24, P2, P3, R21, R23, R6 ;  /* 0x0000001715187210 */ /* 0x000fe20007b5e006 */
[----:B-1----:R-:W-:-:S03]  /*0630*/  IMAD.MOV.U32 R16, RZ, RZ, R20 ;  /* 0x000000ffff107224 */ /* 0x002fc600078e0014 */
[----:B------:R-:W-:Y:S01]  /*0640*/  IADD3.X R28, PT, PT, R28, R26, R7, P2, P3 ;  /* 0x0000001a1c1c7210 */ /* 0x000fe200017e6407 */
[----:B------:R-:W-:Y:S02]  /*0650*/  VIADD R26, R22, 0x1 ;  /* 0x00000001161a7836 */ /* 0x000fe40000000000 */
[----:B------:R-:W-:Y:S01]  /*0660*/  IMAD.MOV.U32 R17, RZ, RZ, R27 ;  /* 0x000000ffff117224 */ /* 0x000fe200078e001b */
[----:B0-----:R-:W-:Y:S02]  /*0670*/  LEA R14, P2, R24, R14, 0x2 ;  /* 0x0000000e180e7211 */ /* 0x001fe400078410ff */
[----:B------:R-:W-:Y:S02]  /*0680*/  ISETP.GE.AND P3, PT, R26, R13, PT ;  /* 0x0000000d1a00720c */ /* 0x000fe40003f66270 */
[----:B------:R-:W-:Y:S02]  /*0690*/  LEA.HI.X R15, R24, R15, R28, 0x2, P2 ;  /* 0x0000000f180f7211 */ /* 0x000fe400010f141c */
[----:B------:R-:W-:-:S04]  /*06a0*/  ISETP.GT.AND P3, PT, R26, -0x1, !P3 ;  /* 0xffffffff1a00780c */ /* 0x000fc80005f64270 */
[----:B------:R-:W-:Y:S01]  /*06b0*/  PLOP3.LUT P3, PT, P0, P3, PT, 0x80, 0x8 ;  /* 0x000000000008781c */ /* 0x000fe20000767070 */
[----:B------:R-:W-:-:S05]  /*06c0*/  VIADD R20, R22, 0x2 ;  /* 0x0000000216147836 */ /* 0x000fca0000000000 */
[----:B------:R-:W-:-:S07]  /*06d0*/  ISETP.GE.AND P2, PT, R20, R13, PT ;  /* 0x0000000d1400720c */ /* 0x000fce0003f46270 */
[----:B------:R-:W3:Y:S04]  /*06e0*/  @P3 LDG.E R18, desc[UR8][R16.64+-0xc] ;  /* 0xfffff40810123981 */ /* 0x000ee8000c1e1900 */
[----:B------:R-:W3:Y:S01]  /*06f0*/  @P3 LDG.E R27, desc[UR8][R14.64+0x4] ;  /* 0x000004080e1b3981 */ /* 0x000ee2000c1e1900 */
[----:B------:R-:W-:-:S04]  /*0700*/  ISETP.GT.AND P2, PT, R20, -0x1, !P2 ;  /* 0xffffffff1400780c */ /* 0x000fc80005744270 */
[----:B------:R-:W-:-:S13]  /*0710*/  PLOP3.LUT P2, PT, P0, P2, PT, 0x80, 0x8 ;  /* 0x000000000008781c */ /* 0x000fda0000745070 */
[----:B------:R-:W4:Y:S01]  /*0720*/  @P2 LDG.E R20, desc[UR8][R16.64+-0x8] ;  /* 0xfffff80810142981 */ /* 0x000f22000c1e1900 */
[----:B--2--5:R-:W-:-:S03]  /*0730*/  @P1 FFMA R4, R29, R19, R4 ;  /* 0x000000131d041223 */ /* 0x024fc60000000004 */
[----:B------:R-:W4:Y:S01]  /*0740*/  @P2 LDG.E R19, desc[UR8][R14.64+0x8] ;  /* 0x000008080e132981 */ /* 0x000f22000c1e1900 */
[----:B------:R-:W-:-:S05]  /*0750*/  VIADD R24, R22, 0x3 ;  /* 0x0000000316187836 */ /* 0x000fca0000000000 */
[----:B------:R-:W-:-:S04]  /*0760*/  ISETP.GE.AND P6, PT, R24, R13, PT ;  /* 0x0000000d1800720c */ /* 0x000fc80003fc6270 */
[----:B------:R-:W-:-:S04]  /*0770*/  ISETP.GT.AND P6, PT, R24, -0x1, !P6 ;  /* 0xffffffff1800780c */ /* 0x000fc800077c4270 */
[----:B------:R-:W-:-:S13]  /*0780*/  PLOP3.LUT P6, PT, P0, P6, PT, 0x80, 0x8 ;  /* 0x000000000008781c */ /* 0x000fda00007cd070 */
[----:B------:R-:W2:Y:S01]  /*0790*/  @P6 LDG.E R24, desc[UR8][R16.64+-0x4] ;  /* 0xfffffc0810186981 */ /* 0x000ea2000c1e1900 */
[----:B---3--:R-:W-:Y:S01]  /*07a0*/  @P3 FFMA R4, R27, R18, R4 ;  /* 0x000000121b043223 */ /* 0x008fe20000000004 */
[----:B------:R-:W-:Y:S02]  /*07b0*/  VIADD R18, R22, 0x4 ;  /* 0x0000000416127836 */ /* 0x000fe40000000000 */
[----:B------:R-:W2:Y:S03]  /*07c0*/  @P6 LDG.E R27, desc[UR8][R14.64+0xc] ;  /* 0x00000c080e1b6981 */ /* 0x000ea6000c1e1900 */
[----:B------:R-:W-:-:S04]  /*07d0*/  ISETP.GE.AND P1, PT, R18, R13, PT ;  /* 0x0000000d1200720c */ /* 0x000fc80003f26270 */
[----:B------:R-:W-:-:S04]  /*07e0*/  ISETP.GT.AND P1, PT, R18, -0x1, !P1 ;  /* 0xffffffff1200780c */ /* 0x000fc80004f24270 */
[----:B------:R-:W-:-:S13]  /*07f0*/  PLOP3.LUT P1, PT, P0, P1, PT, 0x80, 0x8 ;  /* 0x000000000008781c */ /* 0x000fda0000723070 */
[----:B------:R-:W3:Y:S01]  /*0800*/  @P1 LDG.E R18, desc[UR8][R16.64] ;  /* 0x0000000810121981 */ /* 0x000ee2000c1e1900 */
[----:B----4-:R-:W-:-:S03]  /*0810*/  @P2 FFMA R4, R19, R20, R4 ;  /* 0x0000001413042223 */ /* 0x010fc60000000004 */
[----:B------:R-:W3:Y:S01]  /*0820*/  @P1 LDG.E R19, desc[UR8][R14.64+0x10] ;  /* 0x000010080e131981 */ /* 0x000ee2000c1e1900 */
[----:B------:R-:W-:-:S05]  /*0830*/  VIADD R20, R22, 0x5 ;  /* 0x0000000516147836 */ /* 0x000fca0000000000 */
[----:B------:R-:W-:-:S04]  /*0840*/  ISETP.GE.AND P3, PT, R20, R13, PT ;  /* 0x0000000d1400720c */ /* 0x000fc80003f66270 */
[----:B------:R-:W-:-:S04]  /*0850*/  ISETP.GT.AND P3, PT, R20, -0x1, !P3 ;  /* 0xffffffff1400780c */ /* 0x000fc80005f64270 */
[----:B------:R-:W-:-:S13]  /*0860*/  PLOP3.LUT P3, PT, P0, P3, PT, 0x80, 0x8 ;  /* 0x000000000008781c */ /* 0x000fda0000767070 */
[----:B------:R-:W4:Y:S01]  /*0870*/  @P3 LDG.E R20, desc[UR8][R16.64+0x4] ;  /* 0x0000040810143981 */ /* 0x000f22000c1e1900 */
[----:B--2---:R-:W-:Y:S01]  /*0880*/  @P6 FFMA R4, R27, R24, R4 ;  /* 0x000000181b046223 */ /* 0x004fe20000000004 */
[C---:B------:R-:W-:Y:S01]  /*0890*/  VIADD R24, R22.reuse, 0x6 ;  /* 0x0000000616187836 */ /* 0x040fe20000000000 */
[----:B------:R-:W-:Y:S01]  /*08a0*/  IADD3 R22, PT, PT, R22, 0x7, RZ ;  /* 0x0000000716167810 */ /* 0x000fe20007ffe0ff */
[----:B------:R-:W4:Y:S03]  /*08b0*/  @P3 LDG.E R27, desc[UR8][R14.64+0x14] ;  /* 0x000014080e1b3981 */ /* 0x000f26000c1e1900 */
[-C--:B------:R-:W-:Y:S02]  /*08c0*/  ISETP.GE.AND P2, PT, R24, R13.reuse, PT ;  /* 0x0000000d1800720c */ /* 0x080fe40003f46270 */
[----:B------:R-:W-:Y:S02]  /*08d0*/  ISETP.GE.AND P6, PT, R22, R13, PT ;  /* 0x0000000d1600720c */ /* 0x000fe40003fc6270 */
[----:B------:R-:W-:-:S02]  /*08e0*/  ISETP.GT.AND P2, PT, R24, -0x1, !P2 ;  /* 0xffffffff1800780c */ /* 0x000fc40005744270 */
[----:B------:R-:W-:Y:S02]  /*08f0*/  ISETP.GT.AND P6, PT, R22, -0x1, !P6 ;  /* 0xffffffff1600780c */ /* 0x000fe400077c4270 */
[----:B------:R-:W-:Y:S02]  /*0900*/  PLOP3.LUT P2, PT, P0, P2, PT, 0x80, 0x8 ;  /* 0x000000000008781c */ /* 0x000fe40000745070 */
[----:B------:R-:W-:-:S13]  /*0910*/  PLOP3.LUT P6, PT, P0, P6, PT, 0x80, 0x8 ;  /* 0x000000000008781c */ /* 0x000fda00007cd070 */
[----:B------:R-:W2:Y:S04]  /*0920*/  @P6 LDG.E R29, desc[UR8][R14.64+0x1c] ;  /* 0x00001c080e1d6981 */ /* 0x000ea8000c1e1900 */
[----:B------:R-:W2:Y:S01]  /*0930*/  @P6 LDG.E R22, desc[UR8][R16.64+0xc] ;  /* 0x00000c0810166981 */ /* 0x000ea2000c1e1900 */
[----:B---3--:R-:W-:-:S03]  /*0940*/  @P1 FFMA R4, R19, R18, R4 ;  /* 0x0000001213041223 */ /* 0x008fc60000000004 */
[----:B------:R-:W3:Y:S04]  /*0950*/  @P2 LDG.E R18, desc[UR8][R16.64+0x8] ;  /* 0x0000080810122981 */ /* 0x000ee8000c1e1900 */
[----:B------:R-:W3:Y:S01]  /*0960*/  @P2 LDG.E R19, desc[UR8][R14.64+0x18] ;  /* 0x000018080e132981 */ /* 0x000ee2000c1e1900 */
[----:B------:R-:W-:-:S04]  /*0970*/  UIADD3 UR4, UPT, UPT, UR4, 0x8, URZ ;  /* 0x0000000804047890 */ /* 0x000fc8000fffe0ff */
[----:B------:R-:W-:Y:S01]  /*0980*/  UISETP.NE.AND UP0, UPT, UR4, URZ, UPT ;  /* 0x000000ff0400728c */ /* 0x000fe2000bf05270 */
[----:B------:R-:W-:Y:S02]  /*0990*/  VIADD R23, R23, 0x8 ;  /* 0x0000000817177836 */ /* 0x000fe40000000000 */
[----:B------:R-:W-:Y:S02]  /*09a0*/  VIADD R25, R25, 0x8 ;  /* 0x0000000819197836 */ /* 0x000fe40000000000 */
[----:B----4-:R-:W-:Y:S01]  /*09b0*/  @P3 FFMA R4, R27, R20, R4 ;  /* 0x000000141b043223 */ /* 0x010fe20000000004 */
[----:B------:R-:W-:-:S05]  /*09c0*/  IADD3 R20, P1, PT, R16, 0x20, RZ ;  /* 0x0000002010147810 */ /* 0x000fca0007f3e0ff */
[----:B------:R-:W-:Y:S02]  /*09d0*/  IMAD.X R27, RZ, RZ, R17, P1 ;  /* 0x000000ffff1b7224 */ /* 0x000fe400008e0611 */
[----:B---3--:R-:W-:-:S04]  /*09e0*/  @P2 FFMA R4, R19, R18, R4 ;  /* 0x0000001213042223 */ /* 0x008fc80000000004 */
[----:B--2---:R-:W-:Y:S01]  /*09f0*/  @P6 FFMA R4, R29, R22, R4 ;  /* 0x000000161d046223 */ /* 0x004fe20000000004 */
[----:B------:R-:W-:Y:S06]  /*0a00*/  BRA.U UP0, `(.L_x_42) ;  /* 0xfffffff900c07547 */ /* 0x000fec000b83ffff */
[----:B------:R-:W0:Y:S02]  /*0a10*/  LDC R23, c[0x0][0x3b8] ;  /* 0x0000ee00ff177b82 */ /* 0x000e240000000800 */
[----:B0-----:R-:W-:-:S07]  /*0a20*/  LOP3.LUT R23, R23, 0x7ffffff8, RZ, 0xc0, !PT ;  /* 0x7ffffff817177812 */ /* 0x001fce00078ec0ff */
.L_x_41:
[----:B------:R-:W0:Y:S02]  /*0a30*/  LDCU UR4, c[0x0][0x3b8] ;  /* 0x00007700ff0477ac */ /* 0x000e240008000800 */
[----:B0-----:R-:W-:-:S04]  /*0a40*/  ULOP3.LUT UR5, UR4, 0x7, URZ, 0xc0, !UPT ;  /* 0x0000000704057892 */ /* 0x001fc8000f8ec0ff */
[----:B------:R-:W-:-:S09]  /*0a50*/  UISETP.NE.AND UP0, UPT, UR5, URZ, UPT ;  /* 0x000000ff0500728c */ /* 0x000fd2000bf05270 */
[----:B------:R-:W-:Y:S05]  /*0a60*/  BRA.U !UP0, `(.L_x_43) ;  /* 0x0000000508a07547 */ /* 0x000fea000b800000 */
[----:B------:R-:W-:Y:S02]  /*0a70*/  ULOP3.LUT UR6, UR4, 0x3, URZ, 0xc0, !UPT ;  /* 0x0000000304067892 */ /* 0x000fe4000f8ec0ff */
[----:B------:R-:W-:Y:S02]  /*0a80*/  UIADD3 UR4, UPT, UPT, UR5, -0x1, URZ ;  /* 0xffffffff05047890 */ /* 0x000fe4000fffe0ff */
[----:B------:R-:W-:Y:S02]  /*0a90*/  UISETP.NE.AND UP1, UPT, UR6, URZ, UPT ;  /* 0x000000ff0600728c */ /* 0x000fe4000bf25270 */
[----:B------:R-:W-:-:S09]  /*0aa0*/  UISETP.GE.U32.AND UP0, UPT, UR4, 0x3, UPT ;  /* 0x000000030400788c */ /* 0x000fd2000bf06070 */
[----:B------:R-:W-:Y:S05]  /*0ab0*/  BRA.U !UP0, `(.L_x_44) ;  /* 0x0000000108b87547 */ /* 0x000fea000b800000 */
[----:B------:R-:W0:Y:S01]  /*0ac0*/  LDC.64 R14, c[0x0][0x380] ;  /* 0x0000e000ff0e7b82 */ /* 0x000e220000000a00 */
[----:B------:R-:W-:Y:S01]  /*0ad0*/  SHF.R.S32.HI R26, RZ, 0x1f, R21 ;  /* 0x0000001fff1a7819 */ /* 0x000fe20000011415 */
[----:B------:R-:W-:Y:S01]  /*0ae0*/  IMAD.IADD R20, R6, 0x1, R23 ;  /* 0x0000000106147824 */ /* 0x000fe200078e0217 */
[----:B------:R-:W-:-:S04]  /*0af0*/  IADD3 R22, P2, P3, R21, R23, R6 ;  /* 0x0000001715167210 */ /* 0x000fc80007b5e006 */
[----:B------:R-:W-:Y:S01]  /*0b00*/  IADD3.X R26, PT, PT, R26, RZ, R7, P2, P3 ;  /* 0x000000ff1a1a7210 */ /* 0x000fe200017e6407 */
[----:B------:R-:W1:Y:S01]  /*0b10*/  LDC.64 R16, c[0x0][0x388] ;  /* 0x0000e200ff107b82 */ /* 0x000e620000000a00 */
[----:B------:R-:W-:-:S04]  /*0b20*/  ISETP.GE.AND P1, PT, R20, R13, PT ;  /* 0x0000000d1400720c */ /* 0x000fc80003f26270 */
[----:B------:R-:W-:-:S03]  /*0b30*/  ISETP.GT.AND P1, PT, R20, -0x1, !P1 ;  /* 0xffffffff1400780c */ /* 0x000fc60004f24270 */
[----:B------:R-:W2:Y:S01]  /*0b40*/  LDC.64 R18, c[0x0][0x388] ;  /* 0x0000e200ff127b82 */ /* 0x000ea20000000a00 */
[----:B------:R-:W-:Y:S02]  /*0b50*/  PLOP3.LUT P1, PT, P0, P1, PT, 0x80, 0x8 ;  /* 0x000000000008781c */ /* 0x000fe40000723070 */
[----:B0-----:R-:W-:-:S05]  /*0b60*/  LEA R14, P2, R22, R14, 0x2 ;  /* 0x0000000e160e7211 */ /* 0x001fca00078410ff */
[----:B------:R-:W0:Y:S01]  /*0b70*/  LDC.64 R24, c[0x0][0x380] ;  /* 0x0000e000ff187b82 */ /* 0x000e220000000a00 */
[----:B------:R-:W-:Y:S02]  /*0b80*/  LEA.HI.X R15, R22, R15, R26, 0x2, P2 ;  /* 0x0000000f160f7211 */ /* 0x000fe400010f141a */
[----:B------:R-:W-:-:S03]  /*0b90*/  IADD3 R22, P2, PT, R12, R23, RZ ;  /* 0x000000170c167210 */ /* 0x000fc60007f5e0ff */
[----:B------:R-:W-:Y:S01]  /*0ba0*/  @P1 IMAD.IADD R27, R12, 0x1, R23 ;  /* 0x000000010c1b1824 */ /* 0x000fe200078e0217 */
[----:B-1----:R-:W-:Y:S01]  /*0bb0*/  LEA R16, P3, R22, R16, 0x2 ;  /* 0x0000001016107211 */ /* 0x002fe200078610ff */
[----:B------:R-:W-:-:S05]  /*0bc0*/  IMAD.X R26, RZ, RZ, RZ, P2 ;  /* 0x000000ffff1a7224 */ /* 0x000fca00010e06ff */
[----:B------:R-:W-:Y:S01]  /*0bd0*/  LEA.HI.X R17, R22, R17, R26, 0x2, P3 ;  /* 0x0000001116117211 */ /* 0x000fe200018f141a */
[----:B------:R-:W-:Y:S02]  /*0be0*/  VIADD R22, R20, 0x1 ;  /* 0x0000000114167836 */ /* 0x000fe40000000000 */
[----:B--2---:R-:W-:-:S03]  /*0bf0*/  @P1 IMAD.WIDE R18, R27, 0x4, R18 ;  /* 0x000000041b121825 */ /* 0x004fc600078e0212 */
[CC--:B------:R-:W-:Y:S01]  /*0c00*/  ISETP.GE.AND P3, PT, R22.reuse, R13.reuse, PT ;  /* 0x0000000d1600720c */ /* 0x0c0fe20003f66270 */
[----:B------:R-:W-:Y:S02]  /*0c10*/  @P1 IMAD.IADD R27, R21, 0x1, R20 ;  /* 0x00000001151b1824 */ /* 0x000fe400078e0214 */
[----:B------:R-:W2:Y:S01]  /*0c20*/  @P1 LDG.E R18, desc[UR8][R18.64] ;  /* 0x0000000812121981 */ /* 0x000ea2000c1e1900 */
[----:B------:R-:W-:Y:S01]  /*0c30*/  ISETP.GT.AND P3, PT, R22, -0x1, !P3 ;  /* 0xffffffff1600780c */ /* 0x000fe20005f64270 */
[C---:B------:R-:W-:Y:S02]  /*0c40*/  VIADD R22, R20.reuse, 0x2 ;  /* 0x0000000214167836 */ /* 0x040fe40000000000 */
[----:B------:R-:W-:Y:S01]  /*0c50*/  VIADD R20, R20, 0x3 ;  /* 0x0000000314147836 */ /* 0x000fe20000000000 */
[----:B------:R-:W-:Y:S01]  /*0c60*/  PLOP3.LUT P3, PT, P0, P3, PT, 0x80, 0x8 ;  /* 0x000000000008781c */ /* 0x000fe20000767070 */
[----:B0-----:R-:W-:Y:S01]  /*0c70*/  @P1 IMAD.WIDE R24, R27, 0x4, R24 ;  /* 0x000000041b181825 */ /* 0x001fe200078e0218 */
[----:B------:R-:W-:-:S02]  /*0c80*/  ISETP.GE.AND P2, PT, R22, R13, PT ;  /* 0x0000000d1600720c */ /* 0x000fc40003f46270 */
[----:B------:R-:W-:Y:S02]  /*0c90*/  ISETP.GE.AND P6, PT, R20, R13, PT ;  /* 0x0000000d1400720c */ /* 0x000fe40003fc6270 */
[----:B------:R-:W-:Y:S01]  /*0ca0*/  ISETP.GT.AND P2, PT, R22, -0x1, !P2 ;  /* 0xffffffff1600780c */ /* 0x000fe20005744270 */
[----:B------:R-:W2:Y:S01]  /*0cb0*/  @P1 LDG.E R25, desc[UR8][R24.64] ;  /* 0x0000000818191981 */ /* 0x000ea2000c1e1900 */
[----:B------:R-:W-:Y:S02]  /*0cc0*/  ISETP.GT.AND P6, PT, R20, -0x1, !P6 ;  /* 0xffffffff1400780c */ /* 0x000fe400077c4270 */
[----:B------:R-:W-:Y:S02]  /*0cd0*/  PLOP3.LUT P2, PT, P0, P2, PT, 0x80, 0x8 ;  /* 0x000000000008781c */ /* 0x000fe40000745070 */
[----:B------:R-:W-:Y:S01]  /*0ce0*/  PLOP3.LUT P6, PT, P0, P6, PT, 0x80, 0x8 ;  /* 0x000000000008781c */ /* 0x000fe200007cd070 */
[----:B------:R-:W3:Y:S04]  /*0cf0*/  @P3 LDG.E R27, desc[UR8][R14.64+0x4] ;  /* 0x000004080e1b3981 */ /* 0x000ee8000c1e1900 */
[----:B------:R-:W3:Y:S06]  /*0d00*/  @P3 LDG.E R20, desc[UR8][R16.64+0x4] ;  /* 0x0000040810143981 */ /* 0x000eec000c1e1900 */
[----:B------:R-:W4:Y:S04]  /*0d10*/  @P2 LDG.E R29, desc[UR8][R14.64+0x8] ;  /* 0x000008080e1d2981 */ /* 0x000f28000c1e1900 */
[----:B------:R-:W4:Y:S04]  /*0d20*/  @P2 LDG.E R22, desc[UR8][R16.64+0x8] ;  /* 0x0000080810162981 */ /* 0x000f28000c1e1900 */
[----:B------:R-:W4:Y:S04]  /*0d30*/  @P6 LDG.E R26, desc[UR8][R14.64+0xc] ;  /* 0x00000c080e1a6981 */ /* 0x000f28000c1e1900 */
[----:B------:R-:W4:Y:S01]  /*0d40*/  @P6 LDG.E R28, desc[UR8][R16.64+0xc] ;  /* 0x00000c08101c6981 */ /* 0x000f22000c1e1900 */
[----:B------:R-:W-:Y:S01]  /*0d50*/  IADD3 R23, PT, PT, R23, 0x4, RZ ;  /* 0x0000000417177810 */ /* 0x000fe20007ffe0ff */
[----:B--2--5:R-:W-:-:S04]  /*0d60*/  @P1 FFMA R4, R25, R18, R4 ;  /* 0x0000001219041223 */ /* 0x024fc80000000004 */
[----:B---3--:R-:W-:-:S04]  /*0d70*/  @P3 FFMA R4, R27, R20, R4 ;  /* 0x000000141b043223 */ /* 0x008fc80000000004 */
[----:B----4-:R-:W-:-:S04]  /*0d80*/  @P2 FFMA R4, R29, R22, R4 ;  /* 0x000000161d042223 */ /* 0x010fc80000000004 */
[----:B------:R-:W-:-:S07]  /*0d90*/  @P6 FFMA R4, R26, R28, R4 ;  /* 0x0000001c1a046223 */ /* 0x000fce0000000004 */
.L_x_44:
[----:B------:R-:W-:Y:S05]  /*0da0*/  BRA.U !UP1, `(.L_x_43) ;  /* 0x0000000109d07547 */ /* 0x000fea000b800000 */
[----:B------:R-:W0:Y:S01]  /*0db0*/  LDCU UR4, c[0x0][0x3b8] ;  /* 0x00007700ff0477ac */ /* 0x000e220008000800 */
[----:B------:R-:W-:Y:S02]  /*0dc0*/  UISETP.NE.AND UP0, UPT, UR6, 0x1, UPT ;  /* 0x000000010600788c */ /* 0x000fe4000bf05270 */
[----:B0-----:R-:W-:-:S07]  /*0dd0*/  ULOP3.LUT UP1, URZ, UR4, 0x1, URZ, 0xc0, !UPT ;  /* 0x0000000104ff7892 */ /* 0x001fce000f82c0ff */
[----:B------:R-:W-:Y:S05]  /*0de0*/  BRA.U !UP0, `(.L_x_45) ;  /* 0x0000000108847547 */ /* 0x000fea000b800000 */
[----:B------:R-:W-:Y:S01]  /*0df0*/  IMAD.IADD R22, R6, 0x1, R23 ;  /* 0x0000000106167824 */ /* 0x000fe200078e0217 */
[----:B------:R-:W0:Y:S03]  /*0e00*/  LDC.64 R16, c[0x0][0x388] ;  /* 0x0000e200ff107b82 */ /* 0x000e260000000a00 */
[C---:B------:R-:W-:Y:S01]  /*0e10*/  VIADD R14, R22.reuse, 0x1 ;  /* 0x00000001160e7836 */ /* 0x040fe20000000000 */
[----:B------:R-:W-:-:S04]  /*0e20*/  ISETP.GE.AND P2, PT, R22, R13, PT ;  /* 0x0000000d1600720c */ /* 0x000fc80003f46270 */
[----:B------:R-:W-:Y:S02]  /*0e30*/  ISETP.GE.AND P1, PT, R14, R13, PT ;  /* 0x0000000d0e00720c */ /* 0x000fe40003f26270 */
[----:B------:R-:W-:Y:S02]  /*0e40*/  ISETP.GT.AND P2, PT, R22, -0x1, !P2 ;  /* 0xffffffff1600780c */ /* 0x000fe40005744270 */
[----:B------:R-:W-:Y:S02]  /*0e50*/  ISETP.GT.AND P1, PT, R14, -0x1, !P1 ;  /* 0xffffffff0e00780c */ /* 0x000fe40004f24270 */
[----:B------:R-:W1:Y:S01]  /*0e60*/  LDC.64 R14, c[0x0][0x388] ;  /* 0x0000e200ff0e7b82 */ /* 0x000e620000000a00 */
[----:B------:R-:W-:Y:S02]  /*0e70*/  PLOP3.LUT P2, PT, P0, P2, PT, 0x80, 0x8 ;  /* 0x000000000008781c */ /* 0x000fe40000745070 */
[----:B------:R-:W-:-:S11]  /*0e80*/  PLOP3.LUT P1, PT, P0, P1, PT, 0x80, 0x8 ;  /* 0x000000000008781c */ /* 0x000fd60000723070 */
[----:B------:R-:W-:Y:S02]  /*0e90*/  @P2 IMAD.IADD R19, R12, 0x1, R23 ;  /* 0x000000010c132824 */ /* 0x000fe400078e0217 */
[----:B------:R-:W-:Y:S01]  /*0ea0*/  @P1 SHF.R.S32.HI R20, RZ, 0x1f, R21 ;  /* 0x0000001fff141819 */ /* 0x000fe20000011415 */
[----:B------:R-:W-:Y:S01]  /*0eb0*/  @P2 IMAD.IADD R29, R21, 0x1, R22 ;  /* 0x00000001151d2824 */ /* 0x000fe200078e0216 */
[----:B------:R-:W-:Y:S01]  /*0ec0*/  @P1 SHF.R.S32.HI R24, RZ, 0x1f, R23 ;  /* 0x0000001fff181819 */ /* 0x000fe20000011417 */
[----:B0-----:R-:W-:Y:S01]  /*0ed0*/  @P2 IMAD.WIDE R16, R19, 0x4, R16 ;  /* 0x0000000413102825 */ /* 0x001fe200078e0210 */
[----:B------:R-:W-:-:S04]  /*0ee0*/  @P1 IADD3 R27, P3, P6, R21, R23, R6 ;  /* 0x00000017151b1210 */ /* 0x000fc80007e7e006 */
[----:B------:R-:W-:Y:S01]  /*0ef0*/  @P1 IADD3.X R20, PT, PT, R20, R24, R7, P3, P6 ;  /* 0x0000001814141210 */ /* 0x000fe20001fec407 */
[----:B------:R-:W2:Y:S01]  /*0f00*/  @P2 LDG.E R17, desc[UR8][R16.64] ;  /* 0x0000000810112981 */ /* 0x000ea2000c1e1900 */
[----:B------:R-:W-:-:S05]  /*0f10*/  @P1 IADD3 R18, P3, PT, R12, R23, RZ ;  /* 0x000000170c121210 */ /* 0x000fca0007f7e0ff */
[----:B------:R-:W-:Y:S01]  /*0f20*/  @P1 IMAD.X R24, RZ, RZ, R24, P3 ;  /* 0x000000ffff181224 */ /* 0x000fe200018e0618 */
[----:B-1----:R-:W-:-:S04]  /*0f30*/  @P1 LEA R14, P3, R18, R14, 0x2 ;  /* 0x0000000e120e1211 */ /* 0x002fc800078610ff */
[----:B------:R-:W-:Y:S02]  /*0f40*/  @P1 LEA.HI.X R15, R18, R15, R24, 0x2, P3 ;  /* 0x0000000f120f1211 */ /* 0x000fe400018f1418 */
[----:B------:R-:W0:Y:S03]  /*0f50*/  LDC.64 R24, c[0x0][0x380] ;  /* 0x0000e000ff187b82 */ /* 0x000e260000000a00 */
[----:B------:R-:W3:Y:S05]  /*0f60*/  @P1 LDG.E R14, desc[UR8][R14.64+0x4] ;  /* 0x000004080e0e1981 */ /* 0x000eea000c1e1900 */
[----:B------:R-:W1:Y:S01]  /*0f70*/  LDC.64 R18, c[0x0][0x380] ;  /* 0x0000e000ff127b82 */ /* 0x000e620000000a00 */
[----:B0-----:R-:W-:-:S06]  /*0f80*/  @P2 IMAD.WIDE R24, R29, 0x4, R24 ;  /* 0x000000041d182825 */ /* 0x001fcc00078e0218 */
[----:B------:R-:W2:Y:S01]  /*0f90*/  @P2 LDG.E R25, desc[UR8][R24.64] ;  /* 0x0000000818192981 */ /* 0x000ea2000c1e1900 */
[----:B-1----:R-:W-:-:S04]  /*0fa0*/  @P1 LEA R18, P3, R27, R18, 0x2 ;  /* 0x000000121b121211 */ /* 0x002fc800078610ff */
[----:B------:R-:W-:-:S06]  /*0fb0*/  @P1 LEA.HI.X R19, R27, R19, R20, 0x2, P3 ;  /* 0x000000131b131211 */ /* 0x000fcc00018f1414 */
[----:B------:R-:W3:Y:S01]  /*0fc0*/  @P1 LDG.E R19, desc[UR8][R18.64+0x4] ;  /* 0x0000040812131981 */ /* 0x000ee2000c1e1900 */
[----:B------:R-:W-:Y:S02]  /*0fd0*/  VIADD R23, R23, 0x2 ;  /* 0x0000000217177836 */ /* 0x000fe40000000000 */
[----:B--2--5:R-:W-:-:S04]  /*0fe0*/  @P2 FFMA R4, R17, R25, R4 ;  /* 0x0000001911042223 */ /* 0x024fc80000000004 */
[----:B---3--:R-:W-:-:S07]  /*0ff0*/  @P1 FFMA R4, R19, R14, R4 ;  /* 0x0000000e13041223 */ /* 0x008fce0000000004 */
.L_x_45:
[----:B------:R-:W-:Y:S05]  /*1000*/  BRA.U !UP1, `(.L_x_43) ;  /* 0x0000000109387547 */ /* 0x000fea000b800000 */
[----:B------:R-:W-:-:S05]  /*1010*/  IMAD.IADD R18, R6, 0x1, R23 ;  /* 0x0000000106127824 */ /* 0x000fca00078e0217 */
[----:B------:R-:W-:-:S04]  /*1020*/  ISETP.GE.AND P1, PT, R18, R13, PT ;  /* 0x0000000d1200720c */ /* 0x000fc80003f26270 */
[----:B------:R-:W-:-:S04]  /*1030*/  ISETP.GT.AND P1, PT, R18, -0x1, !P1 ;  /* 0xffffffff1200780c */ /* 0x000fc80004f24270 */
[----:B------:R-:W-:-:S13]  /*1040*/  PLOP3.LUT P1, PT, P0, P1, PT, 0x80, 0x8 ;  /* 0x000000000008781c */ /* 0x000fda0000723070 */
[----:B------:R-:W-:Y:S05]  /*1050*/  @!P1 BRA `(.L_x_43) ;  /* 0x0000000000249947 */ /* 0x000fea0003800000 */
[----:B------:R-:W0:Y:S01]  /*1060*/  LDC.64 R16, c[0x0][0x380] ;  /* 0x0000e000ff107b82 */ /* 0x000e220000000a00 */
[----:B------:R-:W-:Y:S02]  /*1070*/  IMAD.IADD R21, R21, 0x1, R18 ;  /* 0x0000000115157824 */ /* 0x000fe400078e0212 */
[----:B------:R-:W-:-:S05]  /*1080*/  IMAD.IADD R23, R12, 0x1, R23 ;  /* 0x000000010c177824 */ /* 0x000fca00078e0217 */
[----:B------:R-:W1:Y:S01]  /*1090*/  LDC.64 R14, c[0x0][0x388] ;  /* 0x0000e200ff0e7b82 */ /* 0x000e620000000a00 */
[----:B0-----:R-:W-:-:S06]  /*10a0*/  IMAD.WIDE R16, R21, 0x4, R16 ;  /* 0x0000000415107825 */ /* 0x001fcc00078e0210 */
[----:B------:R-:W2:Y:S01]  /*10b0*/  LDG.E R17, desc[UR8][R16.64] ;  /* 0x0000000810117981 */ /* 0x000ea2000c1e1900 */
[----:B-1----:R-:W-:-:S06]  /*10c0*/  IMAD.WIDE R14, R23, 0x4, R14 ;  /* 0x00000004170e7825 */ /* 0x002fcc00078e020e */
[----:B------:R-:W2:Y:S02]  /*10d0*/  LDG.E R14, desc[UR8][R14.64] ;  /* 0x000000080e0e7981 */ /* 0x000ea4000c1e1900 */
[----:B--2--5:R-:W-:-:S07]  /*10e0*/  FFMA R4, R17, R14, R4 ;  /* 0x0000000e11047223 */ /* 0x024fce0000000004 */
.L_x_43:
[----:B------:R-:W-:Y:S05]  /*10f0*/  @P5 BRA `(.L_x_46) ;  /* 0xfffffff000a45947 */ /* 0x000fea000383ffff */
[----:B------:R-:W-:Y:S05]  /*1100*/  @P4 BRA `(.L_x_47) ;  /* 0xfffffff000884947 */ /* 0x000fea000383ffff */
.L_x_40:
[----:B------:R-:W0:Y:S01]  /*1110*/  LDC R5, c[0x0][0x3b0] ;  /* 0x0000ec00ff057b82 */ /* 0x000e220000000800 */
[----:B------:R-:W1:Y:S01]  /*1120*/  LDCU UR4, c[0x0][0x3cc] ;  /* 0x00007980ff0477ac */ /* 0x000e620008000800 */
[----:B------:R-:W2:Y:S06]  /*1130*/  LDCU UR5, c[0x0][0x3d0] ;  /* 0x00007a00ff0577ac */ /* 0x000eac0008000800 */
[----:B------:R-:W3:Y:S01]  /*1140*/  LDC.64 R6, c[0x0][0x398] ;  /* 0x0000e600ff067b82 */ /* 0x000ee20000000a00 */
[----:B0-----:R-:W-:-:S04]  /*1150*/  IMAD R5, R5, UR7, R2 ;  /* 0x0000000705057c24 */ /* 0x001fc8000f8e0202 */
[----:B-1----:R-:W-:-:S04]  /*1160*/  IMAD R0, R5, UR4, R0 ;  /* 0x0000000405007c24 */ /* 0x002fc8000f8e0200 */
[----:B--2---:R-:W-:-:S04]  /*1170*/  IMAD R3, R0, UR5, R3 ;  /* 0x0000000500037c24 */ /* 0x004fc8000f8e0203 */
[----:B---3--:R-:W-:-:S05]  /*1180*/  IMAD.WIDE.U32 R2, R3, 0x4, R6 ;  /* 0x0000000403027825 */ /* 0x008fca00078e0006 */
[----:B-----5:R-:W-:Y:S01]  /*1190*/  STG.E desc[UR8][R2.64], R4 ;  /* 0x0000000402007986 */ /* 0x020fe2000c101908 */
[----:B------:R-:W-:Y:S05]  /*11a0*/  EXIT ;  /* 0x000000000000794d */ /* 0x000fea0003800000 */
.L_x_48:
        /* <DEDUP_REMOVED lines=13> */
.L_x_54:


//--------------------- .nv.shared.reserved.0     --------------------------
	.section	.nv.shared.reserved.0,"aw",@nobits
	.weak		__nv_reservedSMEM_offset_0_alias
	.size		__nv_reservedSMEM_offset_0_alias, 0, 64
	.other		__nv_reservedSMEM_offset_0_alias,@"STO_CUDA_RESERVED_SHARED STV_DEFAULT"
__nv_reservedSMEM_offset_0_alias:
	.zero		0
	.zero		64


//--------------------- .nv.constant0._Z25maxpool2d_backward_kernelPKfPKiPfiiiiiiiiii --------------------------
	.section	.nv.constant0._Z25maxpool2d_backward_kernelPKfPKiPfiiiiiiiiii,"a",@progbits
	.sectionflags	@""
	.align	4
.nv.constant0._Z25maxpool2d_backward_kernelPKfPKiPfiiiiiiiiii:
	.zero		960


//--------------------- .nv.constant0._Z24maxpool2d_forward_kernelPKfPfPiiiiiiiiiii --------------------------
	.section	.nv.constant0._Z24maxpool2d_forward_kernelPKfPfPiiiiiiiiiii,"a",@progbits
	.sectionflags	@""
	.align	4
.nv.constant0._Z24maxpool2d_forward_kernelPKfPfPiiiiiiiiiii:
	.zero		960


//--------------------- .nv.constant0._Z27conv2d_backward_bias_kernelPKfPfiiii --------------------------
	.section	.nv.constant0._Z27conv2d_backward_bias_kernelPKfPfiiii,"a",@progbits
	.sectionflags	@""
	.align	4
.nv.constant0._Z27conv2d_backward_bias_kernelPKfPfiiii:
	.zero		928


//--------------------- .nv.constant0._Z30conv2d_backward_weights_kernelPKfS0_Pfiiiiiiiiiiiii --------------------------
	.section	.nv.constant0._Z30conv2d_backward_weights_kernelPKfS0_Pfiiiiiiiiiiiii,"a",@progbits
	.sectionflags	@""
	.align	4
.nv.constant0._Z30conv2d_backward_weights_kernelPKfS0_Pfiiiiiiiiiiiii:
	.zero		972


//--------------------- .nv.constant0._Z28conv2d_backward_input_kernelPKfS0_Pfiiiiiiiiiiiii --------------------------
	.section	.nv.constant0._Z28conv2d_backward_input_kernelPKfS0_Pfiiiiiiiiiiiii,"a",@progbits
	.sectionflags	@""
	.align	4
.nv.constant0._Z28conv2d_backward_input_kernelPKfS0_Pfiiiiiiiiiiiii:
	.zero		972


//--------------------- .nv.constant0._Z21conv2d_forward_kernelPKfS0_S0_Pfiiiiiiiiiiiii --------------------------
	.section	.nv.constant0._Z21conv2d_forward_kernelPKfS0_S0_Pfiiiiiiiiiiiii,"a",@progbits
	.sectionflags	@""
	.align	4
.nv.constant0._Z21conv2d_forward_kernelPKfS0_S0_Pfiiiiiiiiiiiii:
	.zero		980


//--------------------- SYMBOLS --------------------------

	.type		.nv.reservedSmem.offset0,@object
	.size		.nv.reservedSmem.offset0,0x4
